	.target	sm_90a

	.elftype	@"ET_EXEC"


//--------------------- .note.nv.tkinfo           --------------------------
	.section	.note.nv.tkinfo,"",@"SHT_NOTE"
	.sectionflags	@"SHF_NOTE_NV_TKINFO"
	.tkinfo
        /*0018*/ 	.word	0x00000002
        /*0030*/ 	.string	""
        /*0030*/ 	.string	"ptxas"
        /*0030*/ 	.string	"Cuda compilation tools, release 13.0, V13.0.88"
        /*0030*/ 	.string	"Build cuda_13.0.r13.0/compiler.36424714_0"
        /*0030*/ 	.string	"-arch sm_90a -m 64 "



//--------------------- .note.nv.cuinfo           --------------------------
	.section	.note.nv.cuinfo,"",@"SHT_NOTE"
	.sectionflags	@"SHF_NOTE_NV_CUINFO"
        /*0018*/ 	.short	0x0002
        /*001a*/ 	.short	0x005a
        /*001c*/ 	.short	0x0082
	.zero		2


//--------------------- .nv.info                  --------------------------
	.section	.nv.info,"",@"SHT_CUDA_INFO"
	.align	4


	//----- nvinfo : EIATTR_REGCOUNT
	.align		4
        /*0000*/ 	.byte	0x04, 0x2f
        /*0002*/ 	.short	(.L_12 - .L_11)
	.align		4
.L_11:
        /*0004*/ 	.word	index@(_ZN7cutlass13device_kernelINS_4gemm6kernel13GemmUniversalIN4cute5tupleIJiiiiEEENS1_10collective13CollectiveMmaINS1_37MainloopSm90TmaGmmaWarpSpecializedFP8ILi28ENS5_IJNS4_1CILi1EEENSA_ILi8EEESB_EEENS1_32KernelTmaWarpSpecializedPingpongEEENS5_IJNSA_ILi64EEESG_SG_EEENS_12float_e4m3_tENS5_IJlSB_lEEESI_SJ_NS4_8TiledMMAINS4_8MMA_AtomIJNS4_4SM904GMMA30MMA_64x64x32_F32E4M3E4M3_SS_TNILNSN_7ScaleInE1ELSP_1EEEEEENS4_6LayoutINS5_IJSB_SB_SB_EEENS5_IJNSA_ILi0EEESU_SU_EEEEENS5_IJNS4_10UnderscoreESX_SX_EEEEENS4_23SM90_TMA_LOAD_MULTICASTENS4_14ComposedLayoutINS4_7SwizzleILi2ELi4ELi3EEENS4_18smem_ptr_flag_bitsILi8EEENSS_INS5_IJSC_SG_EEENS5_IJSG_SB_EEEEEEEvNS4_8identityENS4_13SM90_TMA_LOADES19_vS1A_EENS_8epilogue10collective6detail29Sm90TmaWarpSpecializedAdapterINS1E_15DefaultEpilogueISI_SJ_SJ_NS1D_6thread17LinearCombinationISI_Li1EffLNS1I_9ScaleType4KindE0ELNS_15FloatRoundStyleE2ESI_EENS1_15EpilogueDefaultEEEEEvvEEEEvNT_6ParamsE)
        /*0008*/ 	.word	0x000000a8


	//----- nvinfo : EIATTR_FRAME_SIZE
	.align		4
.L_12:
        /*000c*/ 	.byte	0x04, 0x11
        /*000e*/ 	.short	(.L_14 - .L_13)
	.align		4
.L_13:
        /*0010*/ 	.word	index@(_ZN7cutlass13device_kernelINS_4gemm6kernel13GemmUniversalIN4cute5tupleIJiiiiEEENS1_10collective13CollectiveMmaINS1_37MainloopSm90TmaGmmaWarpSpecializedFP8ILi28ENS5_IJNS4_1CILi1EEENSA_ILi8EEESB_EEENS1_32KernelTmaWarpSpecializedPingpongEEENS5_IJNSA_ILi64EEESG_SG_EEENS_12float_e4m3_tENS5_IJlSB_lEEESI_SJ_NS4_8TiledMMAINS4_8MMA_AtomIJNS4_4SM904GMMA30MMA_64x64x32_F32E4M3E4M3_SS_TNILNSN_7ScaleInE1ELSP_1EEEEEENS4_6LayoutINS5_IJSB_SB_SB_EEENS5_IJNSA_ILi0EEESU_SU_EEEEENS5_IJNS4_10UnderscoreESX_SX_EEEEENS4_23SM90_TMA_LOAD_MULTICASTENS4_14ComposedLayoutINS4_7SwizzleILi2ELi4ELi3EEENS4_18smem_ptr_flag_bitsILi8EEENSS_INS5_IJSC_SG_EEENS5_IJSG_SB_EEEEEEEvNS4_8identityENS4_13SM90_TMA_LOADES19_vS1A_EENS_8epilogue10collective6detail29Sm90TmaWarpSpecializedAdapterINS1E_15DefaultEpilogueISI_SJ_SJ_NS1D_6thread17LinearCombinationISI_Li1EffLNS1I_9ScaleType4KindE0ELNS_15FloatRoundStyleE2ESI_EENS1_15EpilogueDefaultEEEEEvvEEEEvNT_6ParamsE)
        /*0014*/ 	.word	0x00000000


	//----- nvinfo : EIATTR_MIN_STACK_SIZE
	.align		4
.L_14:
        /*0018*/ 	.byte	0x04, 0x12
        /*001a*/ 	.short	(.L_16 - .L_15)
	.align		4
.L_15:
        /*001c*/ 	.word	index@(_ZN7cutlass13device_kernelINS_4gemm6kernel13GemmUniversalIN4cute5tupleIJiiiiEEENS1_10collective13CollectiveMmaINS1_37MainloopSm90TmaGmmaWarpSpecializedFP8ILi28ENS5_IJNS4_1CILi1EEENSA_ILi8EEESB_EEENS1_32KernelTmaWarpSpecializedPingpongEEENS5_IJNSA_ILi64EEESG_SG_EEENS_12float_e4m3_tENS5_IJlSB_lEEESI_SJ_NS4_8TiledMMAINS4_8MMA_AtomIJNS4_4SM904GMMA30MMA_64x64x32_F32E4M3E4M3_SS_TNILNSN_7ScaleInE1ELSP_1EEEEEENS4_6LayoutINS5_IJSB_SB_SB_EEENS5_IJNSA_ILi0EEESU_SU_EEEEENS5_IJNS4_10UnderscoreESX_SX_EEEEENS4_23SM90_TMA_LOAD_MULTICASTENS4_14ComposedLayoutINS4_7SwizzleILi2ELi4ELi3EEENS4_18smem_ptr_flag_bitsILi8EEENSS_INS5_IJSC_SG_EEENS5_IJSG_SB_EEEEEEEvNS4_8identityENS4_13SM90_TMA_LOADES19_vS1A_EENS_8epilogue10collective6detail29Sm90TmaWarpSpecializedAdapterINS1E_15DefaultEpilogueISI_SJ_SJ_NS1D_6thread17LinearCombinationISI_Li1EffLNS1I_9ScaleType4KindE0ELNS_15FloatRoundStyleE2ESI_EENS1_15EpilogueDefaultEEEEEvvEEEEvNT_6ParamsE)
        /*0020*/ 	.word	0x00000000
.L_16:


//--------------------- .nv.compat                --------------------------
	.section	.nv.compat,"",@"SHT_CUDA_COMPAT_INFO"
	.align	4
        /*0000*/ 	.byte	0x02, 0x09, 0x01, 0x00, 0x02, 0x02, 0x04, 0x00, 0x02, 0x05, 0x05, 0x00, 0x03, 0x07, 0x01, 0x01
        /*0010*/ 	.byte	0x02, 0x03, 0x01, 0x00, 0x02, 0x06, 0x01, 0x00, 0x04, 0x0b, 0x08, 0x00, 0x00, 0x00, 0x00, 0x00
        /*0020*/ 	.byte	0x00, 0x00, 0x00, 0x00


//--------------------- .nv.info._ZN7cutlass13device_kernelINS_4gemm6kernel13GemmUniversalIN4cute5tupleIJiiiiEEENS1_10collective13CollectiveMmaINS1_37MainloopSm90TmaGmmaWarpSpecializedFP8ILi28ENS5_IJNS4_1CILi1EEENSA_ILi8EEESB_EEENS1_32KernelTmaWarpSpecializedPingpongEEENS5_IJNSA_ILi64EEESG_SG_EEENS_12float_e4m3_tENS5_IJlSB_lEEESI_SJ_NS4_8TiledMMAINS4_8MMA_AtomIJNS4_4SM904GMMA30MMA_64x64x32_F32E4M3E4M3_SS_TNILNSN_7ScaleInE1ELSP_1EEEEEENS4_6LayoutINS5_IJSB_SB_SB_EEENS5_IJNSA_ILi0EEESU_SU_EEEEENS5_IJNS4_10UnderscoreESX_SX_EEEEENS4_23SM90_TMA_LOAD_MULTICASTENS4_14ComposedLayoutINS4_7SwizzleILi2ELi4ELi3EEENS4_18smem_ptr_flag_bitsILi8EEENSS_INS5_IJSC_SG_EEENS5_IJSG_SB_EEEEEEEvNS4_8identityENS4_13SM90_TMA_LOADES19_vS1A_EENS_8epilogue10collective6detail29Sm90TmaWarpSpecializedAdapterINS1E_15DefaultEpilogueISI_SJ_SJ_NS1D_6thread17LinearCombinationISI_Li1EffLNS1I_9ScaleType4KindE0ELNS_15FloatRoundStyleE2ESI_EENS1_15EpilogueDefaultEEEEEvvEEEEvNT_6ParamsE --------------------------
	.section	.nv.info._ZN7cutlass13device_kernelINS_4gemm6kernel13GemmUniversalIN4cute5tupleIJiiiiEEENS1_10collective13CollectiveMmaINS1_37MainloopSm90TmaGmmaWarpSpecializedFP8ILi28ENS5_IJNS4_1CILi1EEENSA_ILi8EEESB_EEENS1_32KernelTmaWarpSpecializedPingpongEEENS5_IJNSA_ILi64EEESG_SG_EEENS_12float_e4m3_tENS5_IJlSB_lEEESI_SJ_NS4_8TiledMMAINS4_8MMA_AtomIJNS4_4SM904GMMA30MMA_64x64x32_F32E4M3E4M3_SS_TNILNSN_7ScaleInE1ELSP_1EEEEEENS4_6LayoutINS5_IJSB_SB_SB_EEENS5_IJNSA_ILi0EEESU_SU_EEEEENS5_IJNS4_10UnderscoreESX_SX_EEEEENS4_23SM90_TMA_LOAD_MULTICASTENS4_14ComposedLayoutINS4_7SwizzleILi2ELi4ELi3EEENS4_18smem_ptr_flag_bitsILi8EEENSS_INS5_IJSC_SG_EEENS5_IJSG_SB_EEEEEEEvNS4_8identityENS4_13SM90_TMA_LOADES19_vS1A_EENS_8epilogue10collective6detail29Sm90TmaWarpSpecializedAdapterINS1E_15DefaultEpilogueISI_SJ_SJ_NS1D_6thread17LinearCombinationISI_Li1EffLNS1I_9ScaleType4KindE0ELNS_15FloatRoundStyleE2ESI_EENS1_15EpilogueDefaultEEEEEvvEEEEvNT_6ParamsE,"",@"SHT_CUDA_INFO"
	.sectionflags	@""
	.align	4


	//----- nvinfo : EIATTR_CUDA_API_VERSION
	.align		4
        /*0000*/ 	.byte	0x04, 0x37
        /*0002*/ 	.short	(.L_18 - .L_17)
.L_17:
        /*0004*/ 	.word	0x00000082


	//----- nvinfo : EIATTR_KPARAM_INFO
	.align		4
.L_18:
        /*0008*/ 	.byte	0x04, 0x17
        /*000a*/ 	.short	(.L_20 - .L_19)
.L_19:
        /*000c*/ 	.word	0x00000000
        /*0010*/ 	.short	0x0000
        /*0012*/ 	.short	0x0070
        /*0014*/ 	.byte	0x00, 0xf0, 0x01, 0x10


	//----- nvinfo : EIATTR_SPARSE_MMA_MASK
	.align		4
.L_20:
        /*0018*/ 	.byte	0x03, 0x50
        /*001a*/ 	.short	0x0000


	//----- nvinfo : EIATTR_MAXREG_COUNT
	.align		4
        /*001c*/ 	.byte	0x03, 0x1b
        /*001e*/ 	.short	0x00a8


	//----- nvinfo : EIATTR_NUM_BARRIERS
	.align		4
        /*0020*/ 	.byte	0x02, 0x4c
        /*0022*/ 	.byte	0x01
	.zero		1


	//----- nvinfo : EIATTR_MERCURY_ISA_VERSION
	.align		4
        /*0024*/ 	.byte	0x03, 0x5f
        /*0026*/ 	.short	0x0101


	//----- nvinfo : EIATTR_INT_WARP_WIDE_INSTR_OFFSETS
	.align		4
        /*0028*/ 	.byte	0x04, 0x31
        /*002a*/ 	.short	(.L_22 - .L_21)


	//   ....[0]....
.L_21:
        /*002c*/ 	.word	0x00000800


	//   ....[1]....
        /*0030*/ 	.word	0x00000840


	//   ....[2]....
        /*0034*/ 	.word	0x00000970


	//   ....[3]....
        /*0038*/ 	.word	0x000009a0


	//   ....[4]....
        /*003c*/ 	.word	0x000009b0


	//   ....[5]....
        /*0040*/ 	.word	0x000009c0


	//   ....[6]....
        /*0044*/ 	.word	0x00000a40


	//   ....[7]....
        /*0048*/ 	.word	0x00000a90


	//   ....[8]....
        /*004c*/ 	.word	0x00002a20


	//----- nvinfo : EIATTR_COOP_GROUP_MASK_REGIDS
	.align		4
.L_22:
        /*0050*/ 	.byte	0x04, 0x29
        /*0052*/ 	.short	(.L_24 - .L_23)


	//   ....[0]....
.L_23:
        /*0054*/ 	.word	0xffffffff


	//   ....[1]....
        /*0058*/ 	.word	0xffffffff


	//   ....[2]....
        /*005c*/ 	.word	0xffffffff


	//   ....[3]....
        /*0060*/ 	.word	0xffffffff


	//   ....[4]....
        /*0064*/ 	.word	0xffffffff


	//   ....[5]....
        /*0068*/ 	.word	0xffffffff


	//   ....[6]....
        /*006c*/ 	.word	0xffffffff


	//----- nvinfo : EIATTR_COOP_GROUP_INSTR_OFFSETS
	.align		4
.L_24:
        /*0070*/ 	.byte	0x04, 0x28
        /*0072*/ 	.short	(.L_26 - .L_25)


	//   ....[0]....
.L_25:
        /*0074*/ 	.word	0x00000060


	//   ....[1]....
        /*0078*/ 	.word	0x00000070


	//   ....[2]....
        /*007c*/ 	.word	0x00000130


	//   ....[3]....
        /*0080*/ 	.word	0x00000600


	//   ....[4]....
        /*0084*/ 	.word	0x00000640


	//   ....[5]....
        /*0088*/ 	.word	0x000006c0


	//   ....[6]....
        /*008c*/ 	.word	0x00000c00


	//----- nvinfo : EIATTR_REG_RECONFIG
	.align		4
.L_26:
        /*0090*/ 	.byte	0x01, 0x54
	.zero		2


	//----- nvinfo : EIATTR_MBARRIER_INSTR_OFFSETS
	.align		4
        /*0094*/ 	.byte	0x04, 0x39
        /*0096*/ 	.short	(.L_28 - .L_27)


	//   ....[0]....
.L_27:
        /*0098*/ 	.word	0x00000260
        /*009c*/ 	.word	0x000000ff
        /*00a0*/ 	.word	0x00000000
        /*00a4*/ 	.short	0x0100
        /*00a6*/ 	.byte	0x08
	.zero		1


	//   ....[1]....
        /*00a8*/ 	.word	0x00000270
        /*00ac*/ 	.word	0x000000ff
        /*00b0*/ 	.word	0x000000e0
        /*00b4*/ 	.short	0x0100
        /*00b6*/ 	.byte	0x08
	.zero		1


	//   ....[2]....
        /*00b8*/ 	.word	0x00000280
        /*00bc*/ 	.word	0x000000ff
        /*00c0*/ 	.word	0x00000008
        /*00c4*/ 	.short	0x0100
        /*00c6*/ 	.byte	0x08
	.zero		1


	//   ....[3]....
        /*00c8*/ 	.word	0x00000290
        /*00cc*/ 	.word	0x000000ff
        /*00d0*/ 	.word	0x000000e8
        /*00d4*/ 	.short	0x0100
        /*00d6*/ 	.byte	0x08
	.zero		1


	//   ....[4]....
        /*00d8*/ 	.word	0x000002a0
        /*00dc*/ 	.word	0x000000ff
        /*00e0*/ 	.word	0x00000010
        /*00e4*/ 	.short	0x0100
        /*00e6*/ 	.byte	0x08
	.zero		1


	//   ....[5]....
        /*00e8*/ 	.word	0x000002b0
        /*00ec*/ 	.word	0x000000ff
        /*00f0*/ 	.word	0x000000f0
        /*00f4*/ 	.short	0x0100
        /*00f6*/ 	.byte	0x08
	.zero		1


	//   ....[6]....
        /*00f8*/ 	.word	0x000002c0
        /*00fc*/ 	.word	0x000000ff
        /*0100*/ 	.word	0x00000018
        /*0104*/ 	.short	0x0100
        /*0106*/ 	.byte	0x08
	.zero		1


	//   ....[7]....
        /*0108*/ 	.word	0x000002d0
        /*010c*/ 	.word	0x000000ff
        /*0110*/ 	.word	0x000000f8
        /*0114*/ 	.short	0x0100
        /*0116*/ 	.byte	0x08
	.zero		1


	//   ....[8]....
        /*0118*/ 	.word	0x000002e0
        /*011c*/ 	.word	0x000000ff
        /*0120*/ 	.word	0x00000020
        /*0124*/ 	.short	0x0100
        /*0126*/ 	.byte	0x08
	.zero		1


	//   ....[9]....
        /*0128*/ 	.word	0x000002f0
        /*012c*/ 	.word	0x000000ff
        /*0130*/ 	.word	0x00000100
        /*0134*/ 	.short	0x0100
        /*0136*/ 	.byte	0x08
	.zero		1


	//   ....[10]....
        /*0138*/ 	.word	0x00000300
        /*013c*/ 	.word	0x000000ff
        /*0140*/ 	.word	0x00000028
        /*0144*/ 	.short	0x0100
        /*0146*/ 	.byte	0x08
	.zero		1


	//   ....[11]....
        /*0148*/ 	.word	0x00000310
        /*014c*/ 	.word	0x000000ff
        /*0150*/ 	.word	0x00000108
        /*0154*/ 	.short	0x0100
        /*0156*/ 	.byte	0x08
	.zero		1


	//   ....[12]....
        /*0158*/ 	.word	0x00000320
        /*015c*/ 	.word	0x000000ff
        /*0160*/ 	.word	0x00000030
        /*0164*/ 	.short	0x0100
        /*0166*/ 	.byte	0x08
	.zero		1


	//   ....[13]....
        /*0168*/ 	.word	0x00000330
        /*016c*/ 	.word	0x000000ff
        /*0170*/ 	.word	0x00000110
        /*0174*/ 	.short	0x0100
        /*0176*/ 	.byte	0x08
	.zero		1


	//   ....[14]....
        /*0178*/ 	.word	0x00000340
        /*017c*/ 	.word	0x000000ff
        /*0180*/ 	.word	0x00000038
        /*0184*/ 	.short	0x0100
        /*0186*/ 	.byte	0x08
	.zero		1


	//   ....[15]....
        /*0188*/ 	.word	0x00000350
        /*018c*/ 	.word	0x000000ff
        /*0190*/ 	.word	0x00000118
        /*0194*/ 	.short	0x0100
        /*0196*/ 	.byte	0x08
	.zero		1


	//   ....[16]....
        /*0198*/ 	.word	0x00000360
        /*019c*/ 	.word	0x000000ff
        /*01a0*/ 	.word	0x00000040
        /*01a4*/ 	.short	0x0100
        /*01a6*/ 	.byte	0x08
	.zero		1


	//   ....[17]....
        /*01a8*/ 	.word	0x00000370
        /*01ac*/ 	.word	0x000000ff
        /*01b0*/ 	.word	0x00000120
        /*01b4*/ 	.short	0x0100
        /*01b6*/ 	.byte	0x08
	.zero		1


	//   ....[18]....
        /*01b8*/ 	.word	0x00000380
        /*01bc*/ 	.word	0x000000ff
        /*01c0*/ 	.word	0x00000048
        /*01c4*/ 	.short	0x0100
        /*01c6*/ 	.byte	0x08
	.zero		1


	//   ....[19]....
        /*01c8*/ 	.word	0x00000390
        /*01cc*/ 	.word	0x000000ff
        /*01d0*/ 	.word	0x00000128
        /*01d4*/ 	.short	0x0100
        /*01d6*/ 	.byte	0x08
	.zero		1


	//   ....[20]....
        /*01d8*/ 	.word	0x000003a0
        /*01dc*/ 	.word	0x000000ff
        /*01e0*/ 	.word	0x00000050
        /*01e4*/ 	.short	0x0100
        /*01e6*/ 	.byte	0x08
	.zero		1


	//   ....[21]....
        /*01e8*/ 	.word	0x000003b0
        /*01ec*/ 	.word	0x000000ff
        /*01f0*/ 	.word	0x00000130
        /*01f4*/ 	.short	0x0100
        /*01f6*/ 	.byte	0x08
	.zero		1


	//   ....[22]....
        /*01f8*/ 	.word	0x000003c0
        /*01fc*/ 	.word	0x000000ff
        /*0200*/ 	.word	0x00000058
        /*0204*/ 	.short	0x0100
        /*0206*/ 	.byte	0x08
	.zero		1


	//   ....[23]....
        /*0208*/ 	.word	0x000003d0
        /*020c*/ 	.word	0x000000ff
        /*0210*/ 	.word	0x00000138
        /*0214*/ 	.short	0x0100
        /*0216*/ 	.byte	0x08
	.zero		1


	//   ....[24]....
        /*0218*/ 	.word	0x000003e0
        /*021c*/ 	.word	0x000000ff
        /*0220*/ 	.word	0x00000060
        /*0224*/ 	.short	0x0100
        /*0226*/ 	.byte	0x08
	.zero		1


	//   ....[25]....
        /*0228*/ 	.word	0x000003f0
        /*022c*/ 	.word	0x000000ff
        /*0230*/ 	.word	0x00000140
        /*0234*/ 	.short	0x0100
        /*0236*/ 	.byte	0x08
	.zero		1


	//   ....[26]....
        /*0238*/ 	.word	0x00000400
        /*023c*/ 	.word	0x000000ff
        /*0240*/ 	.word	0x00000068
        /*0244*/ 	.short	0x0100
        /*0246*/ 	.byte	0x08
	.zero		1


	//   ....[27]....
        /*0248*/ 	.word	0x00000410
        /*024c*/ 	.word	0x000000ff
        /*0250*/ 	.word	0x00000148
        /*0254*/ 	.short	0x0100
        /*0256*/ 	.byte	0x08
	.zero		1


	//   ....[28]....
        /*0258*/ 	.word	0x00000420
        /*025c*/ 	.word	0x000000ff
        /*0260*/ 	.word	0x00000070
        /*0264*/ 	.short	0x0100
        /*0266*/ 	.byte	0x08
	.zero		1


	//   ....[29]....
        /*0268*/ 	.word	0x00000430
        /*026c*/ 	.word	0x000000ff
        /*0270*/ 	.word	0x00000150
        /*0274*/ 	.short	0x0100
        /*0276*/ 	.byte	0x08
	.zero		1


	//   ....[30]....
        /*0278*/ 	.word	0x00000440
        /*027c*/ 	.word	0x000000ff
        /*0280*/ 	.word	0x00000078
        /*0284*/ 	.short	0x0100
        /*0286*/ 	.byte	0x08
	.zero		1


	//   ....[31]....
        /*0288*/ 	.word	0x00000450
        /*028c*/ 	.word	0x000000ff
        /*0290*/ 	.word	0x00000158
        /*0294*/ 	.short	0x0100
        /*0296*/ 	.byte	0x08
	.zero		1


	//   ....[32]....
        /*0298*/ 	.word	0x00000460
        /*029c*/ 	.word	0x000000ff
        /*02a0*/ 	.word	0x00000080
        /*02a4*/ 	.short	0x0100
        /*02a6*/ 	.byte	0x08
	.zero		1


	//   ....[33]....
        /*02a8*/ 	.word	0x00000470
        /*02ac*/ 	.word	0x000000ff
        /*02b0*/ 	.word	0x00000160
        /*02b4*/ 	.short	0x0100
        /*02b6*/ 	.byte	0x08
	.zero		1


	//   ....[34]....
        /*02b8*/ 	.word	0x00000480
        /*02bc*/ 	.word	0x000000ff
        /*02c0*/ 	.word	0x00000088
        /*02c4*/ 	.short	0x0100
        /*02c6*/ 	.byte	0x08
	.zero		1


	//   ....[35]....
        /*02c8*/ 	.word	0x00000490
        /*02cc*/ 	.word	0x000000ff
        /*02d0*/ 	.word	0x00000168
        /*02d4*/ 	.short	0x0100
        /*02d6*/ 	.byte	0x08
	.zero		1


	//   ....[36]....
        /*02d8*/ 	.word	0x000004a0
        /*02dc*/ 	.word	0x000000ff
        /*02e0*/ 	.word	0x00000090
        /*02e4*/ 	.short	0x0100
        /*02e6*/ 	.byte	0x08
	.zero		1


	//   ....[37]....
        /*02e8*/ 	.word	0x000004b0
        /*02ec*/ 	.word	0x000000ff
        /*02f0*/ 	.word	0x00000170
        /*02f4*/ 	.short	0x0100
        /*02f6*/ 	.byte	0x08
	.zero		1


	//   ....[38]....
        /*02f8*/ 	.word	0x000004c0
        /*02fc*/ 	.word	0x000000ff
        /*0300*/ 	.word	0x00000098
        /*0304*/ 	.short	0x0100
        /*0306*/ 	.byte	0x08
	.zero		1


	//   ....[39]....
        /*0308*/ 	.word	0x000004d0
        /*030c*/ 	.word	0x000000ff
        /*0310*/ 	.word	0x00000178
        /*0314*/ 	.short	0x0100
        /*0316*/ 	.byte	0x08
	.zero		1


	//   ....[40]....
        /*0318*/ 	.word	0x000004e0
        /*031c*/ 	.word	0x000000ff
        /*0320*/ 	.word	0x000000a0
        /*0324*/ 	.short	0x0100
        /*0326*/ 	.byte	0x08
	.zero		1


	//   ....[41]....
        /*0328*/ 	.word	0x000004f0
        /*032c*/ 	.word	0x000000ff
        /*0330*/ 	.word	0x00000180
        /*0334*/ 	.short	0x0100
        /*0336*/ 	.byte	0x08
	.zero		1


	//   ....[42]....
        /*0338*/ 	.word	0x00000500
        /*033c*/ 	.word	0x000000ff
        /*0340*/ 	.word	0x000000a8
        /*0344*/ 	.short	0x0100
        /*0346*/ 	.byte	0x08
	.zero		1


	//   ....[43]....
        /*0348*/ 	.word	0x00000510
        /*034c*/ 	.word	0x000000ff
        /*0350*/ 	.word	0x00000188
        /*0354*/ 	.short	0x0100
        /*0356*/ 	.byte	0x08
	.zero		1


	//   ....[44]....
        /*0358*/ 	.word	0x00000520
        /*035c*/ 	.word	0x000000ff
        /*0360*/ 	.word	0x000000b0
        /*0364*/ 	.short	0x0100
        /*0366*/ 	.byte	0x08
	.zero		1


	//   ....[45]....
        /*0368*/ 	.word	0x00000530
        /*036c*/ 	.word	0x000000ff
        /*0370*/ 	.word	0x00000190
        /*0374*/ 	.short	0x0100
        /*0376*/ 	.byte	0x08
	.zero		1


	//   ....[46]....
        /*0378*/ 	.word	0x00000540
        /*037c*/ 	.word	0x000000ff
        /*0380*/ 	.word	0x000000b8
        /*0384*/ 	.short	0x0100
        /*0386*/ 	.byte	0x08
	.zero		1


	//   ....[47]....
        /*0388*/ 	.word	0x00000550
        /*038c*/ 	.word	0x000000ff
        /*0390*/ 	.word	0x00000198
        /*0394*/ 	.short	0x0100
        /*0396*/ 	.byte	0x08
	.zero		1


	//   ....[48]....
        /*0398*/ 	.word	0x00000560
        /*039c*/ 	.word	0x000000ff
        /*03a0*/ 	.word	0x000000c0
        /*03a4*/ 	.short	0x0100
        /*03a6*/ 	.byte	0x08
	.zero		1


	//   ....[49]....
        /*03a8*/ 	.word	0x00000570
        /*03ac*/ 	.word	0x000000ff
        /*03b0*/ 	.word	0x000001a0
        /*03b4*/ 	.short	0x0100
        /*03b6*/ 	.byte	0x08
	.zero		1


	//   ....[50]....
        /*03b8*/ 	.word	0x00000580
        /*03bc*/ 	.word	0x000000ff
        /*03c0*/ 	.word	0x000000c8
        /*03c4*/ 	.short	0x0100
        /*03c6*/ 	.byte	0x08
	.zero		1


	//   ....[51]....
        /*03c8*/ 	.word	0x00000590
        /*03cc*/ 	.word	0x000000ff
        /*03d0*/ 	.word	0x000001a8
        /*03d4*/ 	.short	0x0100
        /*03d6*/ 	.byte	0x08
	.zero		1


	//   ....[52]....
        /*03d8*/ 	.word	0x000005a0
        /*03dc*/ 	.word	0x000000ff
        /*03e0*/ 	.word	0x000000d0
        /*03e4*/ 	.short	0x0100
        /*03e6*/ 	.byte	0x08
	.zero		1


	//   ....[53]....
        /*03e8*/ 	.word	0x000005b0
        /*03ec*/ 	.word	0x000000ff
        /*03f0*/ 	.word	0x000001b0
        /*03f4*/ 	.short	0x0100
        /*03f6*/ 	.byte	0x08
	.zero		1


	//   ....[54]....
        /*03f8*/ 	.word	0x000005c0
        /*03fc*/ 	.word	0x000000ff
        /*0400*/ 	.word	0x000000d8
        /*0404*/ 	.short	0x0100
        /*0406*/ 	.byte	0x08
	.zero		1


	//   ....[55]....
        /*0408*/ 	.word	0x000005d0
        /*040c*/ 	.word	0x000000ff
        /*0410*/ 	.word	0x000001b8
        /*0414*/ 	.short	0x0100
        /*0416*/ 	.byte	0x08
	.zero		1


	//   ....[56]....
        /*0418*/ 	.word	0x00000ac0
        /*041c*/ 	.word	0x000000ff
        /*0420*/ 	.word	0x000001f0
        /*0424*/ 	.short	0x0100
        /*0426*/ 	.byte	0x08
	.zero		1


	//   ....[57]....
        /*0428*/ 	.word	0x00000b50
        /*042c*/ 	.word	0x000000ff
        /*0430*/ 	.word	0x000001f8
        /*0434*/ 	.short	0x0100
        /*0436*/ 	.byte	0x08
	.zero		1


	//   ....[58]....
        /*0438*/ 	.word	0x00000b80
        /*043c*/ 	.word	0x000000ff
        /*0440*/ 	.word	0x000001d0
        /*0444*/ 	.short	0x0100
        /*0446*/ 	.byte	0x09
	.zero		1


	//   ....[59]....
        /*0448*/ 	.word	0x00000b90
        /*044c*/ 	.word	0x000000ff
        /*0450*/ 	.word	0x000001d8
        /*0454*/ 	.short	0x0100
        /*0456*/ 	.byte	0x09
	.zero		1


	//   ....[60]....
        /*0458*/ 	.word	0x00000ba0
        /*045c*/ 	.word	0x000000ff
        /*0460*/ 	.word	0x000001e0
        /*0464*/ 	.short	0x0100
        /*0466*/ 	.byte	0x09
	.zero		1


	//   ....[61]....
        /*0468*/ 	.word	0x00000bb0
        /*046c*/ 	.word	0x000000ff
        /*0470*/ 	.word	0x000001e8
        /*0474*/ 	.short	0x0100
        /*0476*/ 	.byte	0x09
	.zero		1


	//   ....[62]....
        /*0478*/ 	.word	0x00001990
        /*047c*/ 	.word	0x000000ff
        /*0480*/ 	.word	0xfffffff8
        /*0484*/ 	.short	0x010a
        /*0486*/ 	.byte	0x0f
	.zero		1


	//   ....[63]....
        /*0488*/ 	.word	0x00001c70
        /*048c*/ 	.word	0x000000ff
        /*0490*/ 	.word	0x00000000
        /*0494*/ 	.short	0x010a
        /*0496*/ 	.byte	0x06
	.zero		1


	//   ....[64]....
        /*0498*/ 	.word	0x00001cb0
        /*049c*/ 	.word	0x000000ff
        /*04a0*/ 	.word	0x00000000
        /*04a4*/ 	.short	0x010a
        /*04a6*/ 	.byte	0x06
	.zero		1


	//   ....[65]....
        /*04a8*/ 	.word	0x00002230
        /*04ac*/ 	.word	0x000000ff
        /*04b0*/ 	.word	0x00000000
        /*04b4*/ 	.short	0x010a
        /*04b6*/ 	.byte	0x09
	.zero		1


	//   ....[66]....
        /*04b8*/ 	.word	0x00002270
        /*04bc*/ 	.word	0x000000ff
        /*04c0*/ 	.word	0x00000000
        /*04c4*/ 	.short	0x010a
        /*04c6*/ 	.byte	0x09
	.zero		1


	//   ....[67]....
        /*04c8*/ 	.word	0x00002650
        /*04cc*/ 	.word	0x00000013
        /*04d0*/ 	.word	0x00000000
        /*04d4*/ 	.short	0x0101
        /*04d6*/ 	.byte	0x3f
	.zero		1


	//   ....[68]....
        /*04d8*/ 	.word	0x000029c0
        /*04dc*/ 	.word	0x0000000f
        /*04e0*/ 	.word	0x00000000
        /*04e4*/ 	.short	0x0101
        /*04e6*/ 	.byte	0x17
	.zero		1


	//   ....[69]....
        /*04e8*/ 	.word	0x00002ad0
        /*04ec*/ 	.word	0x0000000f
        /*04f0*/ 	.word	0x00000000
        /*04f4*/ 	.short	0x0101
        /*04f6*/ 	.byte	0x3f
	.zero		1


	//   ....[70]....
        /*04f8*/ 	.word	0x00002b80
        /*04fc*/ 	.word	0x000000ff
        /*0500*/ 	.word	0x00000008
        /*0504*/ 	.short	0x010a
        /*0506*/ 	.byte	0x0f
	.zero		1


	//   ....[71]....
        /*0508*/ 	.word	0x000053e0
        /*050c*/ 	.word	0x00000004
        /*0510*/ 	.word	0x00000000
        /*0514*/ 	.short	0x0101
        /*0516*/ 	.byte	0x17
	.zero		1


	//   ....[72]....
        /*0518*/ 	.word	0x00005d00
        /*051c*/ 	.word	0x00000013
        /*0520*/ 	.word	0x000000e0
        /*0524*/ 	.short	0x010a
        /*0526*/ 	.byte	0x3f
	.zero		1


	//   ....[73]....
        /*0528*/ 	.word	0x000060b0
        /*052c*/ 	.word	0x00000004
        /*0530*/ 	.word	0x000001f8
        /*0534*/ 	.short	0x0101
        /*0536*/ 	.byte	0x3f
	.zero		1


	//   ....[74]....
        /*0538*/ 	.word	0x000067e0
        /*053c*/ 	.word	0x00000005
        /*0540*/ 	.word	0x00000000
        /*0544*/ 	.short	0x010a
        /*0546*/ 	.byte	0x3f
	.zero		1


	//   ....[75]....
        /*0548*/ 	.word	0x00006860
        /*054c*/ 	.word	0x00000007
        /*0550*/ 	.word	0x00000000
        /*0554*/ 	.short	0x010a
        /*0556*/ 	.byte	0x3f
	.zero		1


	//   ....[76]....
        /*0558*/ 	.word	0x000068f0
        /*055c*/ 	.word	0x00000006
        /*0560*/ 	.word	0x00000000
        /*0564*/ 	.short	0x010a
        /*0566*/ 	.byte	0x3f
	.zero		1


	//   ....[77]....
        /*0568*/ 	.word	0x00006980
        /*056c*/ 	.word	0x00000009
        /*0570*/ 	.word	0x00000000
        /*0574*/ 	.short	0x010a
        /*0576*/ 	.byte	0x3f
	.zero		1


	//   ....[78]....
        /*0578*/ 	.word	0x00006a10
        /*057c*/ 	.word	0x00000006
        /*0580*/ 	.word	0x00000000
        /*0584*/ 	.short	0x010a
        /*0586*/ 	.byte	0x3f
	.zero		1


	//   ....[79]....
        /*0588*/ 	.word	0x00006aa0
        /*058c*/ 	.word	0x00000009
        /*0590*/ 	.word	0x00000000
        /*0594*/ 	.short	0x010a
        /*0596*/ 	.byte	0x3f
	.zero		1


	//   ....[80]....
        /*0598*/ 	.word	0x00006b30
        /*059c*/ 	.word	0x00000006
        /*05a0*/ 	.word	0x00000000
        /*05a4*/ 	.short	0x010a
        /*05a6*/ 	.byte	0x3f
	.zero		1


	//   ....[81]....
        /*05a8*/ 	.word	0x00006bc0
        /*05ac*/ 	.word	0x00000009
        /*05b0*/ 	.word	0x00000000
        /*05b4*/ 	.short	0x010a
        /*05b6*/ 	.byte	0x3f
	.zero		1


	//   ....[82]....
        /*05b8*/ 	.word	0x00006c50
        /*05bc*/ 	.word	0x00000006
        /*05c0*/ 	.word	0x00000000
        /*05c4*/ 	.short	0x010a
        /*05c6*/ 	.byte	0x3f
	.zero		1


	//   ....[83]....
        /*05c8*/ 	.word	0x00006ce0
        /*05cc*/ 	.word	0x00000009
        /*05d0*/ 	.word	0x00000000
        /*05d4*/ 	.short	0x010a
        /*05d6*/ 	.byte	0x3f
	.zero		1


	//   ....[84]....
        /*05d8*/ 	.word	0x00006d70
        /*05dc*/ 	.word	0x00000006
        /*05e0*/ 	.word	0x00000000
        /*05e4*/ 	.short	0x010a
        /*05e6*/ 	.byte	0x3f
	.zero		1


	//   ....[85]....
        /*05e8*/ 	.word	0x00006e00
        /*05ec*/ 	.word	0x00000009
        /*05f0*/ 	.word	0x00000000
        /*05f4*/ 	.short	0x010a
        /*05f6*/ 	.byte	0x3f
	.zero		1


	//   ....[86]....
        /*05f8*/ 	.word	0x00006e90
        /*05fc*/ 	.word	0x00000006
        /*0600*/ 	.word	0x00000000
        /*0604*/ 	.short	0x010a
        /*0606*/ 	.byte	0x3f
	.zero		1


	//   ....[87]....
        /*0608*/ 	.word	0x00006f20
        /*060c*/ 	.word	0x00000009
        /*0610*/ 	.word	0x00000000
        /*0614*/ 	.short	0x010a
        /*0616*/ 	.byte	0x3f
	.zero		1


	//   ....[88]....
        /*0618*/ 	.word	0x00006fb0
        /*061c*/ 	.word	0x00000006
        /*0620*/ 	.word	0x00000000
        /*0624*/ 	.short	0x010a
        /*0626*/ 	.byte	0x3f
	.zero		1


	//   ....[89]....
        /*0628*/ 	.word	0x00007040
        /*062c*/ 	.word	0x00000009
        /*0630*/ 	.word	0x00000000
        /*0634*/ 	.short	0x010a
        /*0636*/ 	.byte	0x3f
	.zero		1


	//   ....[90]....
        /*0638*/ 	.word	0x000070d0
        /*063c*/ 	.word	0x00000006
        /*0640*/ 	.word	0x00000000
        /*0644*/ 	.short	0x010a
        /*0646*/ 	.byte	0x3f
	.zero		1


	//   ....[91]....
        /*0648*/ 	.word	0x00007160
        /*064c*/ 	.word	0x00000009
        /*0650*/ 	.word	0x00000000
        /*0654*/ 	.short	0x010a
        /*0656*/ 	.byte	0x3f
	.zero		1


	//   ....[92]....
        /*0658*/ 	.word	0x000071f0
        /*065c*/ 	.word	0x00000006
        /*0660*/ 	.word	0x00000000
        /*0664*/ 	.short	0x010a
        /*0666*/ 	.byte	0x3f
	.zero		1


	//   ....[93]....
        /*0668*/ 	.word	0x00007280
        /*066c*/ 	.word	0x00000009
        /*0670*/ 	.word	0x00000000
        /*0674*/ 	.short	0x010a
        /*0676*/ 	.byte	0x3f
	.zero		1


	//   ....[94]....
        /*0678*/ 	.word	0x00007310
        /*067c*/ 	.word	0x00000006
        /*0680*/ 	.word	0x00000000
        /*0684*/ 	.short	0x010a
        /*0686*/ 	.byte	0x3f
	.zero		1


	//   ....[95]....
        /*0688*/ 	.word	0x000073a0
        /*068c*/ 	.word	0x00000009
        /*0690*/ 	.word	0x00000000
        /*0694*/ 	.short	0x010a
        /*0696*/ 	.byte	0x3f
	.zero		1


	//   ....[96]....
        /*0698*/ 	.word	0x00007430
        /*069c*/ 	.word	0x00000006
        /*06a0*/ 	.word	0x00000000
        /*06a4*/ 	.short	0x010a
        /*06a6*/ 	.byte	0x3f
	.zero		1


	//   ....[97]....
        /*06a8*/ 	.word	0x000074c0
        /*06ac*/ 	.word	0x00000009
        /*06b0*/ 	.word	0x00000000
        /*06b4*/ 	.short	0x010a
        /*06b6*/ 	.byte	0x3f
	.zero		1


	//   ....[98]....
        /*06b8*/ 	.word	0x00007550
        /*06bc*/ 	.word	0x00000006
        /*06c0*/ 	.word	0x00000000
        /*06c4*/ 	.short	0x010a
        /*06c6*/ 	.byte	0x3f
	.zero		1


	//   ....[99]....
        /*06c8*/ 	.word	0x000075e0
        /*06cc*/ 	.word	0x00000009
        /*06d0*/ 	.word	0x00000000
        /*06d4*/ 	.short	0x010a
        /*06d6*/ 	.byte	0x3f
	.zero		1


	//   ....[100]....
        /*06d8*/ 	.word	0x00007670
        /*06dc*/ 	.word	0x00000006
        /*06e0*/ 	.word	0x00000000
        /*06e4*/ 	.short	0x010a
        /*06e6*/ 	.byte	0x3f
	.zero		1


	//   ....[101]....
        /*06e8*/ 	.word	0x00007700
        /*06ec*/ 	.word	0x00000003
        /*06f0*/ 	.word	0x00000000
        /*06f4*/ 	.short	0x010a
        /*06f6*/ 	.byte	0x3f
	.zero		1


	//   ....[102]....
        /*06f8*/ 	.word	0x00007770
        /*06fc*/ 	.word	0x0000000f
        /*0700*/ 	.word	0xfffffff8
        /*0704*/ 	.short	0x010a
        /*0706*/ 	.byte	0x3f
	.zero		1


	//   ....[103]....
        /*0708*/ 	.word	0x000077d0
        /*070c*/ 	.word	0x0000000f
        /*0710*/ 	.word	0x00000000
        /*0714*/ 	.short	0x010a
        /*0716*/ 	.byte	0x3f
	.zero		1


	//   ....[104]....
        /*0718*/ 	.word	0x00007830
        /*071c*/ 	.word	0x00000013
        /*0720*/ 	.word	0x00000000
        /*0724*/ 	.short	0x010a
        /*0726*/ 	.byte	0x3f
	.zero		1


	//   ....[105]....
        /*0728*/ 	.word	0x00007890
        /*072c*/ 	.word	0x0000000f
        /*0730*/ 	.word	0x00000008
        /*0734*/ 	.short	0x010a
        /*0736*/ 	.byte	0x3f
	.zero		1


	//   ....[106]....
        /*0738*/ 	.word	0x00007960
        /*073c*/ 	.word	0x00000013
        /*0740*/ 	.word	0x000000e0
        /*0744*/ 	.short	0x010a
        /*0746*/ 	.byte	0x3f
	.zero		1


	//   ....[107]....
        /*0748*/ 	.word	0x00007a40
        /*074c*/ 	.word	0x00000005
        /*0750*/ 	.word	0x00000000
        /*0754*/ 	.short	0x010a
        /*0756*/ 	.byte	0x3f
	.zero		1


	//   ....[108]....
        /*0758*/ 	.word	0x00007a90
        /*075c*/ 	.word	0x00000007
        /*0760*/ 	.word	0x00000000
        /*0764*/ 	.short	0x010a
        /*0766*/ 	.byte	0x3f
	.zero		1


	//   ....[109]....
        /*0768*/ 	.word	0x00007ae0
        /*076c*/ 	.word	0x00000006
        /*0770*/ 	.word	0x00000000
        /*0774*/ 	.short	0x010a
        /*0776*/ 	.byte	0x3f
	.zero		1


	//   ....[110]....
        /*0778*/ 	.word	0x00007b30
        /*077c*/ 	.word	0x00000009
        /*0780*/ 	.word	0x00000000
        /*0784*/ 	.short	0x010a
        /*0786*/ 	.byte	0x3f
	.zero		1


	//   ....[111]....
        /*0788*/ 	.word	0x00007b80
        /*078c*/ 	.word	0x00000006
        /*0790*/ 	.word	0x00000000
        /*0794*/ 	.short	0x010a
        /*0796*/ 	.byte	0x3f
	.zero		1


	//   ....[112]....
        /*0798*/ 	.word	0x00007bd0
        /*079c*/ 	.word	0x00000009
        /*07a0*/ 	.word	0x00000000
        /*07a4*/ 	.short	0x010a
        /*07a6*/ 	.byte	0x3f
	.zero		1


	//   ....[113]....
        /*07a8*/ 	.word	0x00007c20
        /*07ac*/ 	.word	0x00000006
        /*07b0*/ 	.word	0x00000000
        /*07b4*/ 	.short	0x010a
        /*07b6*/ 	.byte	0x3f
	.zero		1


	//   ....[114]....
        /*07b8*/ 	.word	0x00007c70
        /*07bc*/ 	.word	0x00000009
        /*07c0*/ 	.word	0x00000000
        /*07c4*/ 	.short	0x010a
        /*07c6*/ 	.byte	0x3f
	.zero		1


	//   ....[115]....
        /*07c8*/ 	.word	0x00007cc0
        /*07cc*/ 	.word	0x00000006
        /*07d0*/ 	.word	0x00000000
        /*07d4*/ 	.short	0x010a
        /*07d6*/ 	.byte	0x3f
	.zero		1


	//   ....[116]....
        /*07d8*/ 	.word	0x00007d10
        /*07dc*/ 	.word	0x00000009
        /*07e0*/ 	.word	0x00000000
        /*07e4*/ 	.short	0x010a
        /*07e6*/ 	.byte	0x3f
	.zero		1


	//   ....[117]....
        /*07e8*/ 	.word	0x00007d60
        /*07ec*/ 	.word	0x00000006
        /*07f0*/ 	.word	0x00000000
        /*07f4*/ 	.short	0x010a
        /*07f6*/ 	.byte	0x3f
	.zero		1


	//   ....[118]....
        /*07f8*/ 	.word	0x00007db0
        /*07fc*/ 	.word	0x00000009
        /*0800*/ 	.word	0x00000000
        /*0804*/ 	.short	0x010a
        /*0806*/ 	.byte	0x3f
	.zero		1


	//   ....[119]....
        /*0808*/ 	.word	0x00007e00
        /*080c*/ 	.word	0x00000006
        /*0810*/ 	.word	0x00000000
        /*0814*/ 	.short	0x010a
        /*0816*/ 	.byte	0x3f
	.zero		1


	//   ....[120]....
        /*0818*/ 	.word	0x00007e50
        /*081c*/ 	.word	0x00000009
        /*0820*/ 	.word	0x00000000
        /*0824*/ 	.short	0x010a
        /*0826*/ 	.byte	0x3f
	.zero		1


	//   ....[121]....
        /*0828*/ 	.word	0x00007ea0
        /*082c*/ 	.word	0x00000006
        /*0830*/ 	.word	0x00000000
        /*0834*/ 	.short	0x010a
        /*0836*/ 	.byte	0x3f
	.zero		1


	//   ....[122]....
        /*0838*/ 	.word	0x00007ef0
        /*083c*/ 	.word	0x00000009
        /*0840*/ 	.word	0x00000000
        /*0844*/ 	.short	0x010a
        /*0846*/ 	.byte	0x3f
	.zero		1


	//   ....[123]....
        /*0848*/ 	.word	0x00007f40
        /*084c*/ 	.word	0x00000006
        /*0850*/ 	.word	0x00000000
        /*0854*/ 	.short	0x010a
        /*0856*/ 	.byte	0x3f
	.zero		1


	//   ....[124]....
        /*0858*/ 	.word	0x00007f90
        /*085c*/ 	.word	0x00000009
        /*0860*/ 	.word	0x00000000
        /*0864*/ 	.short	0x010a
        /*0866*/ 	.byte	0x3f
	.zero		1


	//   ....[125]....
        /*0868*/ 	.word	0x00007fe0
        /*086c*/ 	.word	0x00000006
        /*0870*/ 	.word	0x00000000
        /*0874*/ 	.short	0x010a
        /*0876*/ 	.byte	0x3f
	.zero		1


	//   ....[126]....
        /*0878*/ 	.word	0x00008030
        /*087c*/ 	.word	0x00000009
        /*0880*/ 	.word	0x00000000
        /*0884*/ 	.short	0x010a
        /*0886*/ 	.byte	0x3f
	.zero		1


	//   ....[127]....
        /*0888*/ 	.word	0x00008080
        /*088c*/ 	.word	0x00000006
        /*0890*/ 	.word	0x00000000
        /*0894*/ 	.short	0x010a
        /*0896*/ 	.byte	0x3f
	.zero		1


	//   ....[128]....
        /*0898*/ 	.word	0x000080d0
        /*089c*/ 	.word	0x00000009
        /*08a0*/ 	.word	0x00000000
        /*08a4*/ 	.short	0x010a
        /*08a6*/ 	.byte	0x3f
	.zero		1


	//   ....[129]....
        /*08a8*/ 	.word	0x00008120
        /*08ac*/ 	.word	0x00000006
        /*08b0*/ 	.word	0x00000000
        /*08b4*/ 	.short	0x010a
        /*08b6*/ 	.byte	0x3f
	.zero		1


	//   ....[130]....
        /*08b8*/ 	.word	0x00008170
        /*08bc*/ 	.word	0x00000009
        /*08c0*/ 	.word	0x00000000
        /*08c4*/ 	.short	0x010a
        /*08c6*/ 	.byte	0x3f
	.zero		1


	//   ....[131]....
        /*08c8*/ 	.word	0x000081c0
        /*08cc*/ 	.word	0x00000006
        /*08d0*/ 	.word	0x00000000
        /*08d4*/ 	.short	0x010a
        /*08d6*/ 	.byte	0x3f
	.zero		1


	//   ....[132]....
        /*08d8*/ 	.word	0x00008210
        /*08dc*/ 	.word	0x00000009
        /*08e0*/ 	.word	0x00000000
        /*08e4*/ 	.short	0x010a
        /*08e6*/ 	.byte	0x3f
	.zero		1


	//   ....[133]....
        /*08e8*/ 	.word	0x00008260
        /*08ec*/ 	.word	0x00000006
        /*08f0*/ 	.word	0x00000000
        /*08f4*/ 	.short	0x010a
        /*08f6*/ 	.byte	0x3f
	.zero		1


	//----- nvinfo : EIATTR_NUM_MBARRIERS
	.align		4
.L_28:
        /*08f8*/ 	.byte	0x03, 0x38
        /*08fa*/ 	.short	0x003e


	//----- nvinfo : EIATTR_EXIT_INSTR_OFFSETS
	.align		4
        /*08fc*/ 	.byte	0x04, 0x1c
        /*08fe*/ 	.short	(.L_30 - .L_29)


	//   ....[0]....
.L_29:
        /*0900*/ 	.word	0x00001650


	//   ....[1]....
        /*0904*/ 	.word	0x000016b0


	//   ....[2]....
        /*0908*/ 	.word	0x000059f0


	//   ....[3]....
        /*090c*/ 	.word	0x00005a20


	//   ....[4]....
        /*0910*/ 	.word	0x00007750


	//----- nvinfo : EIATTR_MAX_THREADS
	.align		4
.L_30:
        /*0914*/ 	.byte	0x04, 0x05
        /*0916*/ 	.short	(.L_32 - .L_31)
.L_31:
        /*0918*/ 	.word	0x00000180
        /*091c*/ 	.word	0x00000001
        /*0920*/ 	.word	0x00000001


	//----- nvinfo : EIATTR_CRS_STACK_SIZE
	.align		4
.L_32:
        /*0924*/ 	.byte	0x04, 0x1e
        /*0926*/ 	.short	(.L_34 - .L_33)
.L_33:
        /*0928*/ 	.word	0x00000000


	//----- nvinfo : EIATTR_CBANK_PARAM_SIZE
	.align		4
.L_34:
        /*092c*/ 	.byte	0x03, 0x19
        /*092e*/ 	.short	0x0470


	//----- nvinfo : EIATTR_PARAM_CBANK
	.align		4
        /*0930*/ 	.byte	0x04, 0x0a
        /*0932*/ 	.short	(.L_36 - .L_35)
	.align		4
.L_35:
        /*0934*/ 	.word	index@(.nv.constant0._ZN7cutlass13device_kernelINS_4gemm6kernel13GemmUniversalIN4cute5tupleIJiiiiEEENS1_10collective13CollectiveMmaINS1_37MainloopSm90TmaGmmaWarpSpecializedFP8ILi28ENS5_IJNS4_1CILi1EEENSA_ILi8EEESB_EEENS1_32KernelTmaWarpSpecializedPingpongEEENS5_IJNSA_ILi64EEESG_SG_EEENS_12float_e4m3_tENS5_IJlSB_lEEESI_SJ_NS4_8TiledMMAINS4_8MMA_AtomIJNS4_4SM904GMMA30MMA_64x64x32_F32E4M3E4M3_SS_TNILNSN_7ScaleInE1ELSP_1EEEEEENS4_6LayoutINS5_IJSB_SB_SB_EEENS5_IJNSA_ILi0EEESU_SU_EEEEENS5_IJNS4_10UnderscoreESX_SX_EEEEENS4_23SM90_TMA_LOAD_MULTICASTENS4_14ComposedLayoutINS4_7SwizzleILi2ELi4ELi3EEENS4_18smem_ptr_flag_bitsILi8EEENSS_INS5_IJSC_SG_EEENS5_IJSG_SB_EEEEEEEvNS4_8identityENS4_13SM90_TMA_LOADES19_vS1A_EENS_8epilogue10collective6detail29Sm90TmaWarpSpecializedAdapterINS1E_15DefaultEpilogueISI_SJ_SJ_NS1D_6thread17LinearCombinationISI_Li1EffLNS1I_9ScaleType4KindE0ELNS_15FloatRoundStyleE2ESI_EENS1_15EpilogueDefaultEEEEEvvEEEEvNT_6ParamsE)
        /*0938*/ 	.short	0x0210
        /*093a*/ 	.short	0x0470


	//----- nvinfo : EIATTR_SW_WAR
	.align		4
.L_36:
        /*093c*/ 	.byte	0x04, 0x36
        /*093e*/ 	.short	(.L_38 - .L_37)
.L_37:
        /*0940*/ 	.word	0x00000008
.L_38:


//--------------------- .nv.callgraph             --------------------------
	.section	.nv.callgraph,"",@"SHT_CUDA_CALLGRAPH"
	.align	4
	.sectionentsize	8
	.align		4
        /*0000*/ 	.word	0x00000000
	.align		4
        /*0004*/ 	.word	0xffffffff
	.align		4
        /*0008*/ 	.word	0x00000000
	.align		4
        /*000c*/ 	.word	0xfffffffe
	.align		4
        /*0010*/ 	.word	0x00000000
	.align		4
        /*0014*/ 	.word	0xfffffffd
	.align		4
        /*0018*/ 	.word	0x00000000
	.align		4
        /*001c*/ 	.word	0xfffffffc


//--------------------- .nv.constant4             --------------------------
	.section	.nv.constant4,"a",@progbits
	.align	8
	.align		8
.nv.constant4:
        /*0000*/ 	.dword	_ZN40_INTERNAL_99e62e24_4_k_cu_7b37bb5c_217314cuda3std3__45__cpo5beginE
	.align		8
        /*0008*/ 	.dword	_ZN40_INTERNAL_99e62e24_4_k_cu_7b37bb5c_217314cuda3std3__45__cpo3endE
	.align		8
        /*0010*/ 	.dword	_ZN40_INTERNAL_99e62e24_4_k_cu_7b37bb5c_217314cuda3std3__45__cpo6cbeginE
	.align		8
        /*0018*/ 	.dword	_ZN40_INTERNAL_99e62e24_4_k_cu_7b37bb5c_217314cuda3std3__45__cpo4cendE
	.align		8
        /*0020*/ 	.dword	_ZN40_INTERNAL_99e62e24_4_k_cu_7b37bb5c_217314cuda3std3__442_GLOBAL__N__99e62e24_4_k_cu_7b37bb5c_217316ignoreE
	.align		8
        /*0028*/ 	.dword	_ZN40_INTERNAL_99e62e24_4_k_cu_7b37bb5c_217314cuda3std3__419piecewise_constructE
	.align		8
        /*0030*/ 	.dword	_ZN40_INTERNAL_99e62e24_4_k_cu_7b37bb5c_217314cuda3std3__48in_placeE
	.align		8
        /*0038*/ 	.dword	_ZN40_INTERNAL_99e62e24_4_k_cu_7b37bb5c_217314cuda3std6ranges3__45__cpo4swapE
	.align		8
        /*0040*/ 	.dword	_ZN40_INTERNAL_99e62e24_4_k_cu_7b37bb5c_217314cuda3std6ranges3__45__cpo9iter_moveE
	.align		8
        /*0048*/ 	.dword	_ZN40_INTERNAL_99e62e24_4_k_cu_7b37bb5c_217314cute7productE
	.align		8
        /*0050*/ 	.dword	_ZN40_INTERNAL_99e62e24_4_k_cu_7b37bb5c_217314cute1_E


//--------------------- .text._ZN7cutlass13device_kernelINS_4gemm6kernel13GemmUniversalIN4cute5tupleIJiiiiEEENS1_10collective13CollectiveMmaINS1_37MainloopSm90TmaGmmaWarpSpecializedFP8ILi28ENS5_IJNS4_1CILi1EEENSA_ILi8EEESB_EEENS1_32KernelTmaWarpSpecializedPingpongEEENS5_IJNSA_ILi64EEESG_SG_EEENS_12float_e4m3_tENS5_IJlSB_lEEESI_SJ_NS4_8TiledMMAINS4_8MMA_AtomIJNS4_4SM904GMMA30MMA_64x64x32_F32E4M3E4M3_SS_TNILNSN_7ScaleInE1ELSP_1EEEEEENS4_6LayoutINS5_IJSB_SB_SB_EEENS5_IJNSA_ILi0EEESU_SU_EEEEENS5_IJNS4_10UnderscoreESX_SX_EEEEENS4_23SM90_TMA_LOAD_MULTICASTENS4_14ComposedLayoutINS4_7SwizzleILi2ELi4ELi3EEENS4_18smem_ptr_flag_bitsILi8EEENSS_INS5_IJSC_SG_EEENS5_IJSG_SB_EEEEEEEvNS4_8identityENS4_13SM90_TMA_LOADES19_vS1A_EENS_8epilogue10collective6detail29Sm90TmaWarpSpecializedAdapterINS1E_15DefaultEpilogueISI_SJ_SJ_NS1D_6thread17LinearCombinationISI_Li1EffLNS1I_9ScaleType4KindE0ELNS_15FloatRoundStyleE2ESI_EENS1_15EpilogueDefaultEEEEEvvEEEEvNT_6ParamsE --------------------------
	.section	.text._ZN7cutlass13device_kernelINS_4gemm6kernel13GemmUniversalIN4cute5tupleIJiiiiEEENS1_10collective13CollectiveMmaINS1_37MainloopSm90TmaGmmaWarpSpecializedFP8ILi28ENS5_IJNS4_1CILi1EEENSA_ILi8EEESB_EEENS1_32KernelTmaWarpSpecializedPingpongEEENS5_IJNSA_ILi64EEESG_SG_EEENS_12float_e4m3_tENS5_IJlSB_lEEESI_SJ_NS4_8TiledMMAINS4_8MMA_AtomIJNS4_4SM904GMMA30MMA_64x64x32_F32E4M3E4M3_SS_TNILNSN_7ScaleInE1ELSP_1EEEEEENS4_6LayoutINS5_IJSB_SB_SB_EEENS5_IJNSA_ILi0EEESU_SU_EEEEENS5_IJNS4_10UnderscoreESX_SX_EEEEENS4_23SM90_TMA_LOAD_MULTICASTENS4_14ComposedLayoutINS4_7SwizzleILi2ELi4ELi3EEENS4_18smem_ptr_flag_bitsILi8EEENSS_INS5_IJSC_SG_EEENS5_IJSG_SB_EEEEEEEvNS4_8identityENS4_13SM90_TMA_LOADES19_vS1A_EENS_8epilogue10collective6detail29Sm90TmaWarpSpecializedAdapterINS1E_15DefaultEpilogueISI_SJ_SJ_NS1D_6thread17LinearCombinationISI_Li1EffLNS1I_9ScaleType4KindE0ELNS_15FloatRoundStyleE2ESI_EENS1_15EpilogueDefaultEEEEEvvEEEEvNT_6ParamsE,"ax",@progbits
	.align	128
.text._ZN7cutlass13device_kernelINS_4gemm6kernel13GemmUniversalIN4cute5tupleIJiiiiEEENS1_10collective13CollectiveMmaINS1_37MainloopSm90TmaGmmaWarpSpecializedFP8ILi28ENS5_IJNS4_1CILi1EEENSA_ILi8EEESB_EEENS1_32KernelTmaWarpSpecializedPingpongEEENS5_IJNSA_ILi64EEESG_SG_EEENS_12float_e4m3_tENS5_IJlSB_lEEESI_SJ_NS4_8TiledMMAINS4_8MMA_AtomIJNS4_4SM904GMMA30MMA_64x64x32_F32E4M3E4M3_SS_TNILNSN_7ScaleInE1ELSP_1EEEEEENS4_6LayoutINS5_IJSB_SB_SB_EEENS5_IJNSA_ILi0EEESU_SU_EEEEENS5_IJNS4_10UnderscoreESX_SX_EEEEENS4_23SM90_TMA_LOAD_MULTICASTENS4_14ComposedLayoutINS4_7SwizzleILi2ELi4ELi3EEENS4_18smem_ptr_flag_bitsILi8EEENSS_INS5_IJSC_SG_EEENS5_IJSG_SB_EEEEEEEvNS4_8identityENS4_13SM90_TMA_LOADES19_vS1A_EENS_8epilogue10collective6detail29Sm90TmaWarpSpecializedAdapterINS1E_15DefaultEpilogueISI_SJ_SJ_NS1D_6thread17LinearCombinationISI_Li1EffLNS1I_9ScaleType4KindE0ELNS_15FloatRoundStyleE2ESI_EENS1_15EpilogueDefaultEEEEEvvEEEEvNT_6ParamsE:
        .type           _ZN7cutlass13device_kernelINS_4gemm6kernel13GemmUniversalIN4cute5tupleIJiiiiEEENS1_10collective13CollectiveMmaINS1_37MainloopSm90TmaGmmaWarpSpecializedFP8ILi28ENS5_IJNS4_1CILi1EEENSA_ILi8EEESB_EEENS1_32KernelTmaWarpSpecializedPingpongEEENS5_IJNSA_ILi64EEESG_SG_EEENS_12float_e4m3_tENS5_IJlSB_lEEESI_SJ_NS4_8TiledMMAINS4_8MMA_AtomIJNS4_4SM904GMMA30MMA_64x64x32_F32E4M3E4M3_SS_TNILNSN_7ScaleInE1ELSP_1EEEEEENS4_6LayoutINS5_IJSB_SB_SB_EEENS5_IJNSA_ILi0EEESU_SU_EEEEENS5_IJNS4_10UnderscoreESX_SX_EEEEENS4_23SM90_TMA_LOAD_MULTICASTENS4_14ComposedLayoutINS4_7SwizzleILi2ELi4ELi3EEENS4_18smem_ptr_flag_bitsILi8EEENSS_INS5_IJSC_SG_EEENS5_IJSG_SB_EEEEEEEvNS4_8identityENS4_13SM90_TMA_LOADES19_vS1A_EENS_8epilogue10collective6detail29Sm90TmaWarpSpecializedAdapterINS1E_15DefaultEpilogueISI_SJ_SJ_NS1D_6thread17LinearCombinationISI_Li1EffLNS1I_9ScaleType4KindE0ELNS_15FloatRoundStyleE2ESI_EENS1_15EpilogueDefaultEEEEEvvEEEEvNT_6ParamsE,@function
        .size           _ZN7cutlass13device_kernelINS_4gemm6kernel13GemmUniversalIN4cute5tupleIJiiiiEEENS1_10collective13CollectiveMmaINS1_37MainloopSm90TmaGmmaWarpSpecializedFP8ILi28ENS5_IJNS4_1CILi1EEENSA_ILi8EEESB_EEENS1_32KernelTmaWarpSpecializedPingpongEEENS5_IJNSA_ILi64EEESG_SG_EEENS_12float_e4m3_tENS5_IJlSB_lEEESI_SJ_NS4_8TiledMMAINS4_8MMA_AtomIJNS4_4SM904GMMA30MMA_64x64x32_F32E4M3E4M3_SS_TNILNSN_7ScaleInE1ELSP_1EEEEEENS4_6LayoutINS5_IJSB_SB_SB_EEENS5_IJNSA_ILi0EEESU_SU_EEEEENS5_IJNS4_10UnderscoreESX_SX_EEEEENS4_23SM90_TMA_LOAD_MULTICASTENS4_14ComposedLayoutINS4_7SwizzleILi2ELi4ELi3EEENS4_18smem_ptr_flag_bitsILi8EEENSS_INS5_IJSC_SG_EEENS5_IJSG_SB_EEEEEEEvNS4_8identityENS4_13SM90_TMA_LOADES19_vS1A_EENS_8epilogue10collective6detail29Sm90TmaWarpSpecializedAdapterINS1E_15DefaultEpilogueISI_SJ_SJ_NS1D_6thread17LinearCombinationISI_Li1EffLNS1I_9ScaleType4KindE0ELNS_15FloatRoundStyleE2ESI_EENS1_15EpilogueDefaultEEEEEvvEEEEvNT_6ParamsE,(.L_x_193 - _ZN7cutlass13device_kernelINS_4gemm6kernel13GemmUniversalIN4cute5tupleIJiiiiEEENS1_10collective13CollectiveMmaINS1_37MainloopSm90TmaGmmaWarpSpecializedFP8ILi28ENS5_IJNS4_1CILi1EEENSA_ILi8EEESB_EEENS1_32KernelTmaWarpSpecializedPingpongEEENS5_IJNSA_ILi64EEESG_SG_EEENS_12float_e4m3_tENS5_IJlSB_lEEESI_SJ_NS4_8TiledMMAINS4_8MMA_AtomIJNS4_4SM904GMMA30MMA_64x64x32_F32E4M3E4M3_SS_TNILNSN_7ScaleInE1ELSP_1EEEEEENS4_6LayoutINS5_IJSB_SB_SB_EEENS5_IJNSA_ILi0EEESU_SU_EEEEENS5_IJNS4_10UnderscoreESX_SX_EEEEENS4_23SM90_TMA_LOAD_MULTICASTENS4_14ComposedLayoutINS4_7SwizzleILi2ELi4ELi3EEENS4_18smem_ptr_flag_bitsILi8EEENSS_INS5_IJSC_SG_EEENS5_IJSG_SB_EEEEEEEvNS4_8identityENS4_13SM90_TMA_LOADES19_vS1A_EENS_8epilogue10collective6detail29Sm90TmaWarpSpecializedAdapterINS1E_15DefaultEpilogueISI_SJ_SJ_NS1D_6thread17LinearCombinationISI_Li1EffLNS1I_9ScaleType4KindE0ELNS_15FloatRoundStyleE2ESI_EENS1_15EpilogueDefaultEEEEEvvEEEEvNT_6ParamsE)
        .other          _ZN7cutlass13device_kernelINS_4gemm6kernel13GemmUniversalIN4cute5tupleIJiiiiEEENS1_10collective13CollectiveMmaINS1_37MainloopSm90TmaGmmaWarpSpecializedFP8ILi28ENS5_IJNS4_1CILi1EEENSA_ILi8EEESB_EEENS1_32KernelTmaWarpSpecializedPingpongEEENS5_IJNSA_ILi64EEESG_SG_EEENS_12float_e4m3_tENS5_IJlSB_lEEESI_SJ_NS4_8TiledMMAINS4_8MMA_AtomIJNS4_4SM904GMMA30MMA_64x64x32_F32E4M3E4M3_SS_TNILNSN_7ScaleInE1ELSP_1EEEEEENS4_6LayoutINS5_IJSB_SB_SB_EEENS5_IJNSA_ILi0EEESU_SU_EEEEENS5_IJNS4_10UnderscoreESX_SX_EEEEENS4_23SM90_TMA_LOAD_MULTICASTENS4_14ComposedLayoutINS4_7SwizzleILi2ELi4ELi3EEENS4_18smem_ptr_flag_bitsILi8EEENSS_INS5_IJSC_SG_EEENS5_IJSG_SB_EEEEEEEvNS4_8identityENS4_13SM90_TMA_LOADES19_vS1A_EENS_8epilogue10collective6detail29Sm90TmaWarpSpecializedAdapterINS1E_15DefaultEpilogueISI_SJ_SJ_NS1D_6thread17LinearCombinationISI_Li1EffLNS1I_9ScaleType4KindE0ELNS_15FloatRoundStyleE2ESI_EENS1_15EpilogueDefaultEEEEEvvEEEEvNT_6ParamsE,@"STO_CUDA_ENTRY STV_DEFAULT"
_ZN7cutlass13device_kernelINS_4gemm6kernel13GemmUniversalIN4cute5tupleIJiiiiEEENS1_10collective13CollectiveMmaINS1_37MainloopSm90TmaGmmaWarpSpecializedFP8ILi28ENS5_IJNS4_1CILi1EEENSA_ILi8EEESB_EEENS1_32KernelTmaWarpSpecializedPingpongEEENS5_IJNSA_ILi64EEESG_SG_EEENS_12float_e4m3_tENS5_IJlSB_lEEESI_SJ_NS4_8TiledMMAINS4_8MMA_AtomIJNS4_4SM904GMMA30MMA_64x64x32_F32E4M3E4M3_SS_TNILNSN_7ScaleInE1ELSP_1EEEEEENS4_6LayoutINS5_IJSB_SB_SB_EEENS5_IJNSA_ILi0EEESU_SU_EEEEENS5_IJNS4_10UnderscoreESX_SX_EEEEENS4_23SM90_TMA_LOAD_MULTICASTENS4_14ComposedLayoutINS4_7SwizzleILi2ELi4ELi3EEENS4_18smem_ptr_flag_bitsILi8EEENSS_INS5_IJSC_SG_EEENS5_IJSG_SB_EEEEEEEvNS4_8identityENS4_13SM90_TMA_LOADES19_vS1A_EENS_8epilogue10collective6detail29Sm90TmaWarpSpecializedAdapterINS1E_15DefaultEpilogueISI_SJ_SJ_NS1D_6thread17LinearCombinationISI_Li1EffLNS1I_9ScaleType4KindE0ELNS_15FloatRoundStyleE2ESI_EENS1_15EpilogueDefaultEEEEEvvEEEEvNT_6ParamsE:
[----:B------:R-:W-:Y:S01]  /*0000*/  LDC R1, c[0x0][0x28] ;  /* 0x00000a00ff017b82 */ /* 0x000fe20000000800 */
[----:B------:R-:W0:Y:S01]  /*0010*/  S2R R11, SR_TID.X ;  /* 0x00000000000b7919 */ /* 0x000e220000002100 */
[----:B------:R-:W-:Y:S01]  /*0020*/  ELECT P0, URZ, PT ;  /* 0x00000000003f782f */ /* 0x000fe20003800000 */
[----:B------:R-:W-:Y:S01]  /*0030*/  BSSY B0, `(.L_x_0) ;  /* 0x000000f000007945 */ /* 0x000fe20003800000 */
[--C-:B0-----:R-:W-:Y:S02]  /*0040*/  SHF.R.U32.HI R0, RZ, 0x5, R11.reuse ;  /* 0x00000005ff007819 */ /* 0x101fe4000001160b */
[----:B------:R-:W-:-:S03]  /*0050*/  SHF.R.U32.HI R5, RZ, 0x7, R11 ;  /* 0x00000007ff057819 */ /* 0x000fc6000001160b */
[----:B------:R-:W0:Y:S04]  /*0060*/  SHFL.IDX PT, R2, R0, RZ, 0x1f ;  /* 0x00001fff00027589 */ /* 0x000e2800000e0000 */
[----:B------:R1:W2:Y:S01]  /*0070*/  SHFL.IDX PT, R6, R5, RZ, 0x1f ;  /* 0x00001fff05067589 */ /* 0x0002a200000e0000 */
[----:B0-----:R-:W-:-:S13]  /*0080*/  ISETP.NE.OR P0, PT, R2, RZ, !P0 ;  /* 0x000000ff0200720c */ /* 0x001fda0004705670 */
[----:B-12---:R-:W-:Y:S05]  /*0090*/  @P0 BRA `(.L_x_1) ;  /* 0x0000000000200947 */ /* 0x006fea0003800000 */
[----:B------:R-:W-:Y:S02]  /*00a0*/  ULDC.64 UR4, c[0x0][0x198] ;  /* 0x0000660000047ab9 */ /* 0x000fe40000000a00 */
[----:B------:R-:W-:Y:S02]  /*00b0*/  UIADD3 UR6, UP0, UR4, 0xf0, URZ ;  /* 0x000000f004067890 */ /* 0x000fe4000ff1e03f */
[----:B------:R-:W-:Y:S02]  /*00c0*/  UIADD3 UR4, UP1, UR4, 0x1f0, URZ ;  /* 0x000001f004047890 */ /* 0x000fe4000ff3e03f */
[----:B------:R-:W-:Y:S02]  /*00d0*/  UIADD3.X UR7, URZ, UR5, URZ, UP0, !UPT ;  /* 0x000000053f077290 */ /* 0x000fe400087fe43f */
[----:B------:R-:W-:-:S07]  /*00e0*/  UIADD3.X UR5, URZ, UR5, URZ, UP1, !UPT ;  /* 0x000000053f057290 */ /* 0x000fce0008ffe43f */
[----:B------:R0:W-:Y:S02]  /*00f0*/  UTMACCTL.PF [UR6] ;  /* 0x00000000060079b9 */ /* 0x0001e40008040000 */
[----:B------:R0:W-:Y:S02]  /*0100*/  UTMACCTL.PF [UR4] ;  /* 0x00000000040079b9 */ /* 0x0001e40008040000 */
[----:B0-----:R-:W-:Y:S01]  /*0110*/  NOP ;  /* 0x0000000000007918 */ /* 0x001fe20000000000 */
.L_x_1:
[----:B------:R-:W-:Y:S05]  /*0120*/  BSYNC B0 ;  /* 0x0000000000007941 */ /* 0x000fea0003800000 */
.L_x_0:
[----:B------:R-:W0:Y:S01]  /*0130*/  SHFL.IDX PT, R7, R0, RZ, 0x1f ;  /* 0x00001fff00077589 */ /* 0x000e2200000e0000 */
[----:B------:R-:W-:Y:S02]  /*0140*/  SHF.R.S32.HI R4, RZ, 0x1f, R11 ;  /* 0x0000001fff047819 */ /* 0x000fe4000001140b */
[----:B0-----:R-:W-:-:S13]  /*0150*/  ISETP.NE.AND P0, PT, R7, RZ, PT ;  /* 0x000000ff0700720c */ /* 0x001fda0003f05270 */
[----:B------:R-:W-:Y:S05]  /*0160*/  @P0 BRA `(.L_x_2) ;  /* 0x0000000400240947 */ /* 0x000fea0003800000 */
[----:B------:R-:W-:Y:S01]  /*0170*/  ELECT P0, URZ, PT ;  /* 0x00000000003f782f */ /* 0x000fe20003800000 */
[----:B------:R-:W-:-:S12]  /*0180*/  BSSY B0, `(.L_x_2) ;  /* 0x0000047000007945 */ /* 0x000fd80003800000 */
[----:B------:R-:W-:Y:S05]  /*0190*/  @!P0 BRA `(.L_x_3) ;  /* 0x0000000400148947 */ /* 0x000fea0003800000 */
[----:B------:R-:W0:Y:S01]  /*01a0*/  S2UR UR8, SR_CgaCtaId ;  /* 0x00000000000879c3 */ /* 0x000e220000008800 */
[----:B------:R-:W-:Y:S01]  /*01b0*/  UMOV UR4, 0x400 ;  /* 0x0000040000047882 */ /* 0x000fe20000000000 */
[----:B------:R-:W-:Y:S01]  /*01c0*/  UMOV UR5, 0x1 ;  /* 0x0000000100057882 */ /* 0x000fe20000000000 */
[----:B------:R-:W-:Y:S02]  /*01d0*/  UMOV UR6, 0x8 ;  /* 0x0000000800067882 */ /* 0x000fe40000000000 */
[----:B------:R-:W-:-:S04]  /*01e0*/  UIADD3 UR6, -UR6, 0x100000, URZ ;  /* 0x0010000006067890 */ /* 0x000fc8000fffe13f */
[----:B------:R-:W-:Y:S02]  /*01f0*/  USHF.L.U32 UR7, UR6, 0xb, URZ ;  /* 0x0000000b06077899 */ /* 0x000fe4000800063f */
[----:B------:R-:W-:Y:S02]  /*0200*/  USHF.L.U32 UR6, UR6, 0x1, URZ ;  /* 0x0000000106067899 */ /* 0x000fe4000800063f */
[----:B0-----:R-:W-:Y:S02]  /*0210*/  ULEA UR8, UR8, UR4, 0x18 ;  /* 0x0000000408087291 */ /* 0x001fe4000f8ec03f */
[----:B------:R-:W-:-:S04]  /*0220*/  UIADD3 UR4, -UR5, 0x100000, URZ ;  /* 0x0010000005047890 */ /* 0x000fc8000fffe13f */
[----:B------:R-:W-:Y:S02]  /*0230*/  USHF.L.U32 UR5, UR4, 0xb, URZ ;  /* 0x0000000b04057899 */ /* 0x000fe4000800063f */
[----:B------:R-:W-:Y:S01]  /*0240*/  USHF.L.U32 UR4, UR4, 0x1, URZ ;  /* 0x0000000104047899 */ /* 0x000fe2000800063f */
[----:B------:R-:W0:Y:S11]  /*0250*/  FENCE.VIEW.ASYNC.S ;  /* 0x00000000000073c6 */ /* 0x000e360000000000 */
[----:B0-----:R0:W1:Y:S01]  /*0260*/  SYNCS.EXCH.64 URZ, [UR8], UR4 ;  /* 0x00000004083f75b2 */ /* 0x0010620008000100 */
[----:B------:R0:W2:Y:S01]  /*0270*/  SYNCS.EXCH.64 URZ, [UR8+0xe0], UR6 ;  /* 0x0000e006083f75b2 */ /* 0x0000a20008000100 */
[----:B------:R0:W3:Y:S01]  /*0280*/  SYNCS.EXCH.64 URZ, [UR8+0x8], UR4 ;  /* 0x00000804083f75b2 */ /* 0x0000e20008000100 */
[----:B------:R0:W4:Y:S01]  /*0290*/  SYNCS.EXCH.64 URZ, [UR8+0xe8], UR6 ;  /* 0x0000e806083f75b2 */ /* 0x0001220008000100 */
[----:B------:R0:W0:Y:S01]  /*02a0*/  SYNCS.EXCH.64 URZ, [UR8+0x10], UR4 ;  /* 0x00001004083f75b2 */ /* 0x0000220008000100 */
        /* <DEDUP_REMOVED lines=51> */
[----:B-1234-:R-:W-:Y:S01]  /*05e0*/  NOP ;  /* 0x0000000000007918 */ /* 0x01efe20000000000 */
.L_x_3:
[----:B0-----:R-:W-:Y:S05]  /*05f0*/  BSYNC B0 ;  /* 0x0000000000007941 */ /* 0x001fea0003800000 */
.L_x_2:
[----:B------:R-:W0:Y:S01]  /*0600*/  SHFL.IDX PT, R9, R0, RZ, 0x1f ;  /* 0x00001fff00097589 */ /* 0x000e2200000e0000 */
[----:B------:R-:W-:Y:S01]  /*0610*/  LEA.HI R4, R4, R11, RZ, 0x7 ;  /* 0x0000000b04047211 */ /* 0x000fe200078f38ff */
[----:B------:R-:W1:Y:S01]  /*0620*/  S2UR UR12, SR_CTAID.X ;  /* 0x00000000000c79c3 */ /* 0x000e620000002500 */
[----:B------:R-:W-:Y:S01]  /*0630*/  ELECT P0, URZ, PT ;  /* 0x00000000003f782f */ /* 0x000fe20003800000 */
[----:B------:R2:W3:Y:S01]  /*0640*/  SHFL.IDX PT, R8, R0, RZ, 0x1f ;  /* 0x00001fff00087589 */ /* 0x0004e200000e0000 */
[----:B------:R-:W-:Y:S02]  /*0650*/  LOP3.LUT R4, R4, 0xffffff80, RZ, 0xc0, !PT ;  /* 0xffffff8004047812 */ /* 0x000fe400078ec0ff */
[----:B------:R-:W-:Y:S01]  /*0660*/  ELECT P1, URZ, PT ;  /* 0x00000000003f782f */ /* 0x000fe20003820000 */
[----:B------:R-:W-:Y:S01]  /*0670*/  NOP ;  /* 0x0000000000007918 */ /* 0x000fe20000000000 */
[----:B------:R-:W4:Y:S01]  /*0680*/  S2R R14, SR_CTAID.Y ;  /* 0x00000000000e7919 */ /* 0x000f220000002600 */
[----:B------:R-:W-:Y:S01]  /*0690*/  ULDC UR4, c[0x0][0x150] ;  /* 0x0000540000047ab9 */ /* 0x000fe20000000800 */
[----:B------:R-:W-:Y:S01]  /*06a0*/  IMAD.IADD R10, R11, 0x1, -R4 ;  /* 0x000000010b0a7824 */ /* 0x000fe200078e0a04 */
[----:B------:R-:W5:Y:S01]  /*06b0*/  LDC R12, c[0x0][0x140] ;  /* 0x00005000ff0c7b82 */ /* 0x000f620000000800 */
[----:B------:R4:W4:Y:S01]  /*06c0*/  SHFL.IDX PT, R13, R5, RZ, 0x1f ;  /* 0x00001fff050d7589 */ /* 0x00092200000e0000 */
[----:B--2---:R-:W-:Y:S01]  /*06d0*/  SHF.R.S32.HI R0, RZ, 0x1f, R7 ;  /* 0x0000001fff007819 */ /* 0x004fe20000011407 */
[----:B------:R-:W-:Y:S01]  /*06e0*/  UMOV UR11, 0x80 ;  /* 0x00000080000b7882 */ /* 0x000fe20000000000 */
[----:B------:R-:W-:Y:S01]  /*06f0*/  SHF.R.S32.HI R23, RZ, 0x1f, R10 ;  /* 0x0000001fff177819 */ /* 0x000fe2000001140a */
[----:B------:R-:W-:Y:S01]  /*0700*/  NOP ;  /* 0x0000000000007918 */ /* 0x000fe20000000000 */
[----:B------:R-:W-:Y:S01]  /*0710*/  LEA.HI R0, R0, R7, RZ, 0x2 ;  /* 0x0000000700007211 */ /* 0x000fe200078f10ff */
[----:B------:R-:W-:Y:S01]  /*0720*/  VIADD R40, R6, 0xffffffff ;  /* 0xffffffff06287836 */ /* 0x000fe20000000000 */
[----:B------:R-:W-:Y:S01]  /*0730*/  LEA.HI R3, R23, R10, RZ, 0x3 ;  /* 0x0000000a17037211 */ /* 0x000fe200078f18ff */
[----:B------:R-:W2:Y:S01]  /*0740*/  LDC R25, c[0x0][0x148] ;  /* 0x00005200ff197b82 */ /* 0x000ea20000000800 */
[----:B------:R-:W-:-:S02]  /*0750*/  LOP3.LUT R0, R0, 0x3ffffffc, RZ, 0xc0, !PT ;  /* 0x3ffffffc00007812 */ /* 0x000fc400078ec0ff */
[--C-:B------:R-:W-:Y:S02]  /*0760*/  SHF.R.S32.HI R4, RZ, 0x3, R3.reuse ;  /* 0x00000003ff047819 */ /* 0x100fe40000011403 */
[----:B0-----:R-:W-:Y:S01]  /*0770*/  ISETP.NE.OR P0, PT, R9, RZ, !P0 ;  /* 0x000000ff0900720c */ /* 0x001fe20004705670 */
[----:B------:R-:W-:Y:S01]  /*0780*/  IMAD.IADD R0, R7, 0x1, -R0 ;  /* 0x0000000107007824 */ /* 0x000fe200078e0a00 */
[----:B------:R-:W-:Y:S02]  /*0790*/  SHF.R.S32.HI R3, RZ, 0x1f, R3 ;  /* 0x0000001fff037819 */ /* 0x000fe40000011403 */
[----:B---3--:R-:W-:Y:S02]  /*07a0*/  ISETP.NE.OR P1, PT, R8, RZ, !P1 ;  /* 0x000000ff0800720c */ /* 0x008fe40004f25670 */
[----:B------:R-:W-:Y:S01]  /*07b0*/  LEA.HI R3, R3, R4, RZ, 0x2 ;  /* 0x0000000403037211 */ /* 0x000fe200078f10ff */
[----:B------:R-:W0:Y:S01]  /*07c0*/  LDC R8, c[0x0][0x144] ;  /* 0x00005100ff087b82 */ /* 0x000e220000000800 */
[----:B------:R-:W-:-:S02]  /*07d0*/  ISETP.GE.U32.AND P5, PT, R40, 0x2, PT ;  /* 0x000000022800780c */ /* 0x000fc40003fa6070 */
[----:B------:R-:W-:Y:S02]  /*07e0*/  LOP3.LUT R9, R3, 0xfffffffc, RZ, 0xc0, !PT ;  /* 0xfffffffc03097812 */ /* 0x000fe400078ec0ff */
[----:B------:R-:W-:Y:S01]  /*07f0*/  SHF.R.S32.HI R3, RZ, 0x1f, R2 ;  /* 0x0000001fff037819 */ /* 0x000fe20000011402 */
[----:B------:R-:W-:Y:S01]  /*0800*/  VOTEU.ALL UP0, P0 ;  /* 0x00000000003f7886 */ /* 0x000fe20000000000 */
[----:B-----5:R-:W-:Y:S01]  /*0810*/  ISETP.EQ.U32.AND P3, PT, R12, 0x1, PT ;  /* 0x000000010c00780c */ /* 0x020fe20003f62070 */
[----:B------:R-:W-:Y:S01]  /*0820*/  IMAD.IADD R9, R4, 0x1, -R9 ;  /* 0x0000000104097824 */ /* 0x000fe200078e0a09 */
[----:B-1----:R-:W-:Y:S01]  /*0830*/  I2FP.F32.U32 R4, UR12 ;  /* 0x0000000c00047c45 */ /* 0x002fe20008201000 */
[----:B------:R-:W-:Y:S01]  /*0840*/  VOTEU.ALL UP1, P1 ;  /* 0x00000000003f7886 */ /* 0x000fe20000820000 */
[----:B------:R-:W1:Y:S01]  /*0850*/  @!UP0 S2UR UR7, SR_CgaCtaId ;  /* 0x00000000000789c3 */ /* 0x000e620000008800 */
[----:B----4-:R-:W-:Y:S01]  /*0860*/  I2FP.F32.U32 R5, R14 ;  /* 0x0000000e00057245 */ /* 0x010fe20000201000 */
[----:B------:R-:W-:-:S02]  /*0870*/  IMAD R0, R0, 0x4, R9 ;  /* 0x0000000400007824 */ /* 0x000fc400078e0209 */
[----:B------:R-:W-:Y:S01]  /*0880*/  FMUL R4, R4, UR4 ;  /* 0x0000000404047c20 */ /* 0x000fe20008400000 */
[----:B------:R-:W-:Y:S01]  /*0890*/  ULDC UR4, c[0x0][0x154] ;  /* 0x0000550000047ab9 */ /* 0x000fe20000000800 */
[----:B------:R-:W-:Y:S01]  /*08a0*/  LEA.HI R3, R3, R2, RZ, 0x2 ;  /* 0x0000000203037211 */ /* 0x000fe200078f10ff */
[----:B------:R-:W-:Y:S01]  /*08b0*/  FMUL R5, R5, UR4 ;  /* 0x0000000405057c20 */ /* 0x000fe20008400000 */
[----:B------:R-:W-:Y:S01]  /*08c0*/  UMOV UR4, 0x20 ;  /* 0x0000002000047882 */ /* 0x000fe20000000000 */
[----:B------:R-:W3:Y:S01]  /*08d0*/  @!UP1 S2UR UR10, SR_CgaCtaId ;  /* 0x00000000000a99c3 */ /* 0x000ee20000008800 */
[----:B------:R-:W4:Y:S01]  /*08e0*/  F2I.U32.TRUNC.NTZ R4, R4 ;  /* 0x0000000400047305 */ /* 0x000f22000020f000 */
[----:B------:R-:W-:Y:S01]  /*08f0*/  LOP3.LUT R3, R3, 0xfffffffc, RZ, 0xc0, !PT ;  /* 0xfffffffc03037812 */ /* 0x000fe200078ec0ff */
[----:B------:R-:W-:Y:S01]  /*0900*/  @!UP0 UMOV UR6, 0x400 ;  /* 0x0000040000068882 */ /* 0x000fe20000000000 */
[----:B------:R-:W-:-:S04]  /*0910*/  @!UP0 UIADD3 UR4, -UR4, 0x100000, URZ ;  /* 0x0010000004048890 */ /* 0x000fc8000fffe13f */
[----:B------:R-:W-:Y:S02]  /*0920*/  @!UP0 USHF.L.U32 UR5, UR4, 0xb, URZ ;  /* 0x0000000b04058899 */ /* 0x000fe4000800063f */
[----:B------:R-:W-:Y:S01]  /*0930*/  @!UP0 USHF.L.U32 UR4, UR4, 0x1, URZ ;  /* 0x0000000104048899 */ /* 0x000fe2000800063f */
[----:B------:R-:W-:Y:S01]  /*0940*/  R2UR UR15, R13 ;  /* 0x000000000d0f72ca */ /* 0x000fe200000e0000 */
[----:B------:R-:W-:Y:S01]  /*0950*/  @!UP1 UMOV UR9, 0x400 ;  /* 0x0000040000099882 */ /* 0x000fe20000000000 */
[----:B------:R-:W-:Y:S01]  /*0960*/  IMAD.IADD R22, R2, 0x1, -R3 ;  /* 0x0000000102167824 */ /* 0x000fe200078e0a03 */
[----:B------:R-:W-:Y:S01]  /*0970*/  VOTEU.ALL UP2, P1 ;  /* 0x00000000003f7886 */ /* 0x000fe20000840000 */
[----:B------:R-:W5:Y:S01]  /*0980*/  F2I.U32.TRUNC.NTZ R5, R5 ;  /* 0x0000000500057305 */ /* 0x000f62000020f000 */
[----:B------:R-:W-:Y:S01]  /*0990*/  IMAD.SHL.U32 R3, R0, 0x4, RZ ;  /* 0x0000000400037824 */ /* 0x000fe200078e00ff */
[----:B------:R-:W-:Y:S01]  /*09a0*/  VOTEU.ALL UP3, P1 ;  /* 0x00000000003f7886 */ /* 0x000fe20000860000 */
[----:B------:R-:W-:Y:S01]  /*09b0*/  VOTEU.ALL UP4, P1 ;  /* 0x00000000003f7886 */ /* 0x000fe20000880000 */
[----:B------:R-:W-:Y:S01]  /*09c0*/  VOTEU.ALL UP5, P1 ;  /* 0x00000000003f7886 */ /* 0x000fe200008a0000 */
[----:B------:R-:W-:Y:S01]  /*09d0*/  ISETP.NE.AND P1, PT, R22, 0x3, PT ;  /* 0x000000031600780c */ /* 0x000fe20003f25270 */
[----:B-1----:R-:W-:Y:S01]  /*09e0*/  @!UP0 ULEA UR8, UR7, UR6, 0x18 ;  /* 0x0000000607088291 */ /* 0x002fe2000f8ec03f */
[----:B------:R-:W-:Y:S01]  /*09f0*/  LOP3.LUT R12, R0, 0xc, R3, 0x78, !PT ;  /* 0x0000000c000c7812 */ /* 0x000fe200078e7803 */
[----:B------:R-:W-:-:S04]  /*0a00*/  @!UP1 UIADD3 UR6, -UR11, 0x100000, URZ ;  /* 0x001000000b069890 */ /* 0x000fc8000fffe13f */
[----:B------:R-:W-:Y:S02]  /*0a10*/  @!UP1 USHF.L.U32 UR7, UR6, 0xb, URZ ;  /* 0x0000000b06079899 */ /* 0x000fe4000800063f */
[----:B------:R-:W-:Y:S01]  /*0a20*/  @!UP1 USHF.L.U32 UR6, UR6, 0x1, URZ ;  /* 0x0000000106069899 */ /* 0x000fe2000800063f */
[----:B----4-:R-:W-:Y:S01]  /*0a30*/  IMAD.MOV R7, RZ, RZ, -R4 ;  /* 0x000000ffff077224 */ /* 0x010fe200078e0a04 */
[----:B------:R-:W-:Y:S01]  /*0a40*/  VOTEU.ALL UP0, P0 ;  /* 0x00000000003f7886 */ /* 0x000fe20000000000 */
[----:B------:R-:W-:Y:S02]  /*0a50*/  ISETP.EQ.OR P1, PT, R22, RZ, !P1 ;  /* 0x000000ff1600720c */ /* 0x000fe40004f22670 */
[----:B0-----:R-:W-:Y:S01]  /*0a60*/  IMAD R24, R8, R7, UR12 ;  /* 0x0000000c08187e24 */ /* 0x001fe2000f8e0207 */
[----:B---3--:R-:W-:Y:S01]  /*0a70*/  @!UP1 ULEA UR9, UR10, UR9, 0x18 ;  /* 0x000000090a099291 */ /* 0x008fe2000f8ec03f */
[----:B-----5:R-:W-:Y:S01]  /*0a80*/  IMAD.MOV R26, RZ, RZ, -R5 ;  /* 0x000000ffff1a7224 */ /* 0x020fe200078e0a05 */
[----:B------:R-:W-:Y:S01]  /*0a90*/  VOTEU.ALL UP1, P0 ;  /* 0x00000000003f7886 */ /* 0x000fe20000020000 */
[----:B------:R-:W-:Y:S01]  /*0aa0*/  LOP3.LUT P0, RZ, R10, 0x7, RZ, 0xc0, !PT ;  /* 0x000000070aff7812 */ /* 0x000fe2000780c0ff */
[----:B------:R-:W0:Y:S02]  /*0ab0*/  FENCE.VIEW.ASYNC.S ;  /* 0x00000000000073c6 */ /* 0x000e240000000000 */
[----:B0-----:R0:W1:Y:S01]  /*0ac0*/  @!UP0 SYNCS.EXCH.64 URZ, [UR8+0x1f0], UR4 ;  /* 0x0001f004083f85b2 */ /* 0x0010620008000100 */
[----:B--2---:R-:W-:Y:S01]  /*0ad0*/  IMAD R3, R25, R26, R14 ;  /* 0x0000001a19037224 */ /* 0x004fe200078e020e */
[----:B------:R-:W-:-:S02]  /*0ae0*/  ISETP.EQ.AND P1, PT, R6, RZ, P1 ;  /* 0x000000ff0600720c */ /* 0x000fc40000f22270 */
[----:B------:R-:W-:Y:S02]  /*0af0*/  ISETP.LT.U32.AND P0, PT, R12, 0x8, !P0 ;  /* 0x000000080c00780c */ /* 0x000fe40004701070 */
[----:B------:R-:W-:Y:S02]  /*0b00*/  ISETP.NE.AND P4, PT, R3, R12, PT ;  /* 0x0000000c0300720c */ /* 0x000fe40003f85270 */
[----:B------:R-:W-:Y:S02]  /*0b10*/  SEL R7, RZ, 0x1, !P1 ;  /* 0x00000001ff077807 */ /* 0x000fe40004800000 */
[----:B------:R-:W-:Y:S02]  /*0b20*/  ISETP.EQ.OR P4, PT, R24, RZ, !P4 ;  /* 0x000000ff1800720c */ /* 0x000fe40006782670 */
[----:B------:R-:W-:Y:S02]  /*0b30*/  ISETP.NE.AND P2, PT, R6, RZ, PT ;  /* 0x000000ff0600720c */ /* 0x000fe40003f45270 */
[----:B------:R-:W-:Y:S01]  /*0b40*/  PLOP3.LUT P0, PT, P0, P4, PT, 0x80, 0x0 ;  /* 0x000000000000781c */ /* 0x000fe20000709070 */
[----:B------:R0:W2:Y:S01]  /*0b50*/  @!UP1 SYNCS.EXCH.64 URZ, [UR8+0x1f8], UR4 ;  /* 0x0001f804083f95b2 */ /* 0x0000a20008000100 */
[----:B------:R-:W-:Y:S01]  /*0b60*/  NOP ;  /* 0x0000000000007918 */ /* 0x000fe20000000000 */
[----:B------:R-:W-:Y:S01]  /*0b70*/  SEL R7, R7, 0x2, P5 ;  /* 0x0000000207077807 */ /* 0x000fe20002800000 */
[----:B------:R0:W3:Y:S01]  /*0b80*/  @!UP2 SYNCS.EXCH.64 URZ, [UR9+0x1d0], UR6 ;  /* 0x0001d006093fa5b2 */ /* 0x0000e20008000100 */
[----:B------:R0:W4:Y:S01]  /*0b90*/  @!UP3 SYNCS.EXCH.64 URZ, [UR9+0x1d8], UR6 ;  /* 0x0001d806093fb5b2 */ /* 0x0001220008000100 */
[----:B------:R0:W0:Y:S01]  /*0ba0*/  @!UP4 SYNCS.EXCH.64 URZ, [UR9+0x1e0], UR6 ;  /* 0x0001e006093fc5b2 */ /* 0x0000220008000100 */
[----:B------:R0:W0:Y:S01]  /*0bb0*/  @!UP5 SYNCS.EXCH.64 URZ, [UR9+0x1e8], UR6 ;  /* 0x0001e806093fd5b2 */ /* 0x0000220008000100 */
[----:B------:R-:W-:Y:S01]  /*0bc0*/  NOP ;  /* 0x0000000000007918 */ /* 0x000fe20000000000 */
[----:B------:R-:W-:Y:S05]  /*0bd0*/  @!P3 BRA `(.L_x_4) ;  /* 0x000000000008b947 */ /* 0x000fea0003800000 */
[----:B01234-:R-:W-:Y:S01]  /*0be0*/  UCGABAR_ARV ;  /* 0x00000000000079c7 */ /* 0x01ffe20008000000 */
[----:B------:R-:W-:Y:S05]  /*0bf0*/  BRA `(.L_x_5) ;  /* 0x0000000000047947 */ /* 0x000fea0003800000 */
.L_x_4:
[----:B01234-:R-:W-:Y:S01]  /*0c00*/  NOP ;  /* 0x0000000000007918 */ /* 0x01ffe20000000000 */
.L_x_5:
[----:B------:R-:W-:Y:S01]  /*0c10*/  ULDC.64 UR4, c[0x0][0x598] ;  /* 0x0001660000047ab9 */ /* 0x000fe20000000a00 */
[----:B------:R-:W-:Y:S01]  /*0c20*/  ULDC.64 UR20, c[0x0][0x208] ;  /* 0x0000820000147ab9 */ /* 0x000fe20000000a00 */
[----:B------:R-:W-:-:S04]  /*0c30*/  ISETP.NE.U32.AND P1, PT, RZ, UR4, PT ;  /* 0x00000004ff007c0c */ /* 0x000fc8000bf25070 */
[----:B------:R-:W-:-:S13]  /*0c40*/  ISETP.NE.AND.EX P1, PT, RZ, UR5, PT, P1 ;  /* 0x00000005ff007c0c */ /* 0x000fda000bf25310 */
[----:B------:R-:W-:Y:S05]  /*0c50*/  @!P1 BRA `(.L_x_6) ;  /* 0x00000000001c9947 */ /* 0x000fea0003800000 */
[----:B------:R-:W0:Y:S02]  /*0c60*/  LDC.64 R2, c[0x0][0x598] ;  /* 0x00016600ff027b82 */ /* 0x000e240000000a00 */
[----:B0-----:R-:W2:Y:S02]  /*0c70*/  LDG.E.64 R2, desc[UR20][R2.64] ;  /* 0x0000001402027981 */ /* 0x001ea4000c1e1b00 */
[----:B--2---:R-:W-:-:S04]  /*0c80*/  ISETP.NE.U32.AND P1, PT, R2, RZ, PT ;  /* 0x000000ff0200720c */ /* 0x004fc80003f25070 */
[----:B------:R-:W-:-:S13]  /*0c90*/  ISETP.NE.AND.EX P1, PT, R3, RZ, PT, P1 ;  /* 0x000000ff0300720c */ /* 0x000fda0003f25310 */
[----:B------:R-:W-:Y:S05]  /*0ca0*/  @!P1 BRA `(.L_x_6) ;  /* 0x0000000000089947 */ /* 0x000fea0003800000 */
[----:B------:R0:W5:Y:S01]  /*0cb0*/  LD.E R13, desc[UR20][R2.64] ;  /* 0x00000014020d7980 */ /* 0x000162000c101900 */
[----:B------:R-:W-:Y:S05]  /*0cc0*/  BRA `(.L_x_7) ;  /* 0x0000000000207947 */ /* 0x000fea0003800000 */
.L_x_6:
[----:B------:R-:W-:Y:S02]  /*0cd0*/  ULDC.64 UR4, c[0x0][0x588] ;  /* 0x0001620000047ab9 */ /* 0x000fe40000000a00 */
[----:B------:R-:W-:-:S04]  /*0ce0*/  ISETP.NE.U32.AND P1, PT, RZ, UR4, PT ;  /* 0x00000004ff007c0c */ /* 0x000fc8000bf25070 */
[----:B------:R-:W-:-:S13]  /*0cf0*/  ISETP.NE.AND.EX P1, PT, RZ, UR5, PT, P1 ;  /* 0x00000005ff007c0c */ /* 0x000fda000bf25310 */
[----:B------:R-:W-:Y:S05]  /*0d00*/  @!P1 BRA `(.L_x_8) ;  /* 0x00000000000c9947 */ /* 0x000fea0003800000 */
[----:B------:R-:W0:Y:S02]  /*0d10*/  LDC.64 R2, c[0x0][0x588] ;  /* 0x00016200ff027b82 */ /* 0x000e240000000a00 */
[----:B0-----:R1:W5:Y:S01]  /*0d20*/  LDG.E R13, desc[UR20][R2.64] ;  /* 0x00000014020d7981 */ /* 0x001362000c1e1900 */
[----:B------:R-:W-:Y:S05]  /*0d30*/  BRA `(.L_x_7) ;  /* 0x0000000000047947 */ /* 0x000fea0003800000 */
.L_x_8:
[----:B------:R-:W2:Y:S02]  /*0d40*/  LDC R13, c[0x0][0x580] ;  /* 0x00016000ff0d7b82 */ /* 0x000ea40000000800 */
.L_x_7:
[----:B------:R-:W-:Y:S02]  /*0d50*/  ULDC.64 UR4, c[0x0][0x5a0] ;  /* 0x0001680000047ab9 */ /* 0x000fe40000000a00 */
[----:B------:R-:W-:-:S04]  /*0d60*/  ISETP.NE.U32.AND P1, PT, RZ, UR4, PT ;  /* 0x00000004ff007c0c */ /* 0x000fc8000bf25070 */
[----:B------:R-:W-:-:S13]  /*0d70*/  ISETP.NE.AND.EX P1, PT, RZ, UR5, PT, P1 ;  /* 0x00000005ff007c0c */ /* 0x000fda000bf25310 */
[----:B------:R-:W-:Y:S05]  /*0d80*/  @!P1 BRA `(.L_x_9) ;  /* 0x00000000001c9947 */ /* 0x000fea0003800000 */
[----:B01----:R-:W0:Y:S02]  /*0d90*/  LDC.64 R2, c[0x0][0x5a0] ;  /* 0x00016800ff027b82 */ /* 0x003e240000000a00 */
[----:B0-----:R-:W3:Y:S02]  /*0da0*/  LDG.E.64 R2, desc[UR20][R2.64] ;  /* 0x0000001402027981 */ /* 0x001ee4000c1e1b00 */
[----:B---3--:R-:W-:-:S04]  /*0db0*/  ISETP.NE.U32.AND P1, PT, R2, RZ, PT ;  /* 0x000000ff0200720c */ /* 0x008fc80003f25070 */
[----:B------:R-:W-:-:S13]  /*0dc0*/  ISETP.NE.AND.EX P1, PT, R3, RZ, PT, P1 ;  /* 0x000000ff0300720c */ /* 0x000fda0003f25310 */
[----:B------:R-:W-:Y:S05]  /*0dd0*/  @!P1 BRA `(.L_x_9) ;  /* 0x0000000000089947 */ /* 0x000fea0003800000 */
[----:B------:R0:W5:Y:S01]  /*0de0*/  LD.E R16, desc[UR20][R2.64] ;  /* 0x0000001402107980 */ /* 0x000162000c101900 */
[----:B------:R-:W-:Y:S05]  /*0df0*/  BRA `(.L_x_10) ;  /* 0x0000000000207947 */ /* 0x000fea0003800000 */
.L_x_9:
[----:B------:R-:W-:Y:S02]  /*0e00*/  ULDC.64 UR4, c[0x0][0x590] ;  /* 0x0001640000047ab9 */ /* 0x000fe40000000a00 */
[----:B------:R-:W-:-:S04]  /*0e10*/  ISETP.NE.U32.AND P1, PT, RZ, UR4, PT ;  /* 0x00000004ff007c0c */ /* 0x000fc8000bf25070 */
[----:B------:R-:W-:-:S13]  /*0e20*/  ISETP.NE.AND.EX P1, PT, RZ, UR5, PT, P1 ;  /* 0x00000005ff007c0c */ /* 0x000fda000bf25310 */
[----:B------:R-:W-:Y:S05]  /*0e30*/  @!P1 BRA `(.L_x_11) ;  /* 0x00000000000c9947 */ /* 0x000fea0003800000 */
[----:B------:R-:W3:Y:S02]  /*0e40*/  LDC.64 R16, c[0x0][0x590] ;  /* 0x00016400ff107b82 */ /* 0x000ee40000000a00 */
[----:B---3--:R3:W5:Y:S01]  /*0e50*/  LDG.E R16, desc[UR20][R16.64] ;  /* 0x0000001410107981 */ /* 0x008762000c1e1900 */
[----:B------:R-:W-:Y:S05]  /*0e60*/  BRA `(.L_x_10) ;  /* 0x0000000000047947 */ /* 0x000fea0003800000 */
.L_x_11:
[----:B------:R-:W4:Y:S02]  /*0e70*/  LDC R16, c[0x0][0x584] ;  /* 0x00016100ff107b82 */ /* 0x000f240000000800 */
.L_x_10:
[----:B------:R-:W1:Y:S01]  /*0e80*/  LDC R0, c[0x0][0x65c] ;  /* 0x00019700ff007b82 */ /* 0x000e620000000800 */
[----:B------:R-:W-:Y:S01]  /*0e90*/  ULDC UR8, c[0x0][0x28c] ;  /* 0x0000a30000087ab9 */ /* 0x000fe20000000800 */
[----:B------:R-:W-:Y:S01]  /*0ea0*/  ISETP.NE.AND P1, PT, R6, 0x2, PT ;  /* 0x000000020600780c */ /* 0x000fe20003f25270 */
[----:B------:R-:W-:Y:S01]  /*0eb0*/  UIADD3 UR8, UR8, 0x3f, URZ ;  /* 0x0000003f08087890 */ /* 0x000fe2000fffe03f */
[----:B------:R-:W-:Y:S01]  /*0ec0*/  IMAD.U32 R4, RZ, RZ, UR12 ;  /* 0x0000000cff047e24 */ /* 0x000fe2000f8e00ff */
[----:B------:R-:W-:Y:S01]  /*0ed0*/  UMOV UR5, URZ ;  /* 0x0000003f00057c82 */ /* 0x000fe20008000000 */
[----:B------:R-:W-:Y:S01]  /*0ee0*/  UMOV UR4, URZ ;  /* 0x0000003f00047c82 */ /* 0x000fe20008000000 */
[----:B------:R-:W-:-:S04]  /*0ef0*/  USHF.R.S32.HI UR9, URZ, 0x1f, UR8 ;  /* 0x0000001f3f097899 */ /* 0x000fc80008011408 */
[----:B------:R-:W-:-:S04]  /*0f00*/  ULEA.HI UR9, UR9, UR8, URZ, 0x6 ;  /* 0x0000000809097291 */ /* 0x000fc8000f8f303f */
[----:B------:R-:W-:Y:S01]  /*0f10*/  USHF.R.S32.HI UR13, URZ, 0x6, UR9 ;  /* 0x000000063f0d7899 */ /* 0x000fe20008011409 */
[----:B-1----:R-:W-:-:S13]  /*0f20*/  ISETP.NE.AND P4, PT, R0, 0x1, PT ;  /* 0x000000010000780c */ /* 0x002fda0003f85270 */
[----:B0-----:R-:W0:Y:S01]  /*0f30*/  @P4 LDC R3, c[0x0][0x10] ;  /* 0x00000400ff034b82 */ /* 0x001e220000000800 */
[----:B------:R-:W-:Y:S02]  /*0f40*/  @P4 IMAD.MOV.U32 R15, RZ, RZ, RZ ;  /* 0x000000ffff0f4224 */ /* 0x000fe400078e00ff */
[----:B------:R-:W-:-:S05]  /*0f50*/  @P4 IMAD.MOV.U32 R5, RZ, RZ, RZ ;  /* 0x000000ffff054224 */ /* 0x000fca00078e00ff */
[----:B------:R-:W1:Y:S01]  /*0f60*/  @!P4 LDC R9, c[0x0][0xc] ;  /* 0x00000300ff09cb82 */ /* 0x000e620000000800 */
[----:B------:R-:W-:Y:S01]  /*0f70*/  ULDC UR6, c[0x0][0xc] ;  /* 0x0000030000067ab9 */ /* 0x000fe20000000800 */
[----:B------:R-:W-:Y:S02]  /*0f80*/  ULDC UR7, c[0x0][0x10] ;  /* 0x0000040000077ab9 */ /* 0x000fe40000000800 */
[----:B------:R-:W-:-:S04]  /*0f90*/  UIMAD.WIDE.U32 UR6, UR6, UR7, URZ ;  /* 0x00000007060672a5 */ /* 0x000fc8000f8e003f */
[----:B------:R-:W3:Y:S01]  /*0fa0*/  LDC R8, c[0x0][0x14] ;  /* 0x00000500ff087b82 */ /* 0x000ee20000000800 */
[----:B0-----:R-:W-:-:S04]  /*0fb0*/  @P4 IMAD.WIDE.U32 R2, R3, UR12, R14 ;  /* 0x0000000c03024c25 */ /* 0x001fc8000f8e000e */
[----:B------:R-:W-:Y:S02]  /*0fc0*/  @P4 IMAD.IADD R3, R3, 0x1, R5 ;  /* 0x0000000103034824 */ /* 0x000fe400078e0205 */
[----:B------:R-:W-:Y:S02]  /*0fd0*/  IMAD.MOV.U32 R5, RZ, RZ, RZ ;  /* 0x000000ffff057224 */ /* 0x000fe400078e00ff */
[----:B-1----:R-:W-:-:S04]  /*0fe0*/  @!P4 IMAD.WIDE.U32 R4, R14, R9, R4 ;  /* 0x000000090e04c225 */ /* 0x002fc800078e0004 */
[----:B------:R-:W-:Y:S02]  /*0ff0*/  @!P4 IMAD.MOV.U32 R2, RZ, RZ, R4 ;  /* 0x000000ffff02c224 */ /* 0x000fe400078e0004 */
[C---:B---3--:R-:W-:Y:S02]  /*1000*/  IMAD R17, R8.reuse, UR7, RZ ;  /* 0x0000000708117c24 */ /* 0x048fe4000f8e02ff */
[----:B------:R-:W-:Y:S01]  /*1010*/  IMAD.WIDE.U32 R8, R8, UR6, RZ ;  /* 0x0000000608087c25 */ /* 0x000fe2000f8e00ff */
[----:B------:R-:W-:-:S03]  /*1020*/  ULDC.64 UR6, c[0x0][0x650] ;  /* 0x0001940000067ab9 */ /* 0x000fc60000000a00 */
[----:B------:R-:W-:Y:S02]  /*1030*/  @!P4 IMAD.MOV.U32 R3, RZ, RZ, R5 ;  /* 0x000000ffff03c224 */ /* 0x000fe400078e0005 */
[----:B------:R-:W-:Y:S01]  /*1040*/  IMAD.IADD R0, R9, 0x1, R17 ;  /* 0x0000000109007824 */ /* 0x000fe200078e0211 */
[----:B------:R-:W-:Y:S06]  /*1050*/  @P1 BRA `(.L_x_12) ;  /* 0x0000000000201947 */ /* 0x000fec0003800000 */
[----:B------:R-:W-:Y:S01]  /*1060*/  USHF.R.U32.HI UR4, URZ, 0x2, UR13 ;  /* 0x000000023f047899 */ /* 0x000fe2000801160d */
[----:B------:R-:W-:Y:S01]  /*1070*/  IADD3 R2, P1, R2, R8, RZ ;  /* 0x0000000802027210 */ /* 0x000fe20007f3e0ff */
[----:B------:R-:W-:Y:S02]  /*1080*/  UISETP.GE.U32.AND UP0, UPT, UR13, 0x1c, UPT ;  /* 0x0000001c0d00788c */ /* 0x000fe4000bf06070 */
[----:B------:R-:W-:Y:S02]  /*1090*/  UIMAD.WIDE.U32 UR4, UR4, 0x24924925, URZ ;  /* 0x24924925040478a5 */ /* 0x000fe4000f8e003f */
[----:B------:R-:W-:-:S05]  /*10a0*/  IMAD.X R3, R0, 0x1, R3, P1 ;  /* 0x0000000100037824 */ /* 0x000fca00008e0603 */
[----:B------:R-:W-:Y:S02]  /*10b0*/  UMOV UR4, URZ ;  /* 0x0000003f00047c82 */ /* 0x000fe40008000000 */
[----:B------:R-:W-:Y:S02]  /*10c0*/  @UP0 ULOP3.LUT UR4, UR5, 0x1, URZ, 0xc0, !UPT ;  /* 0x0000000105040892 */ /* 0x000fe4000f8ec03f */
[----:B------:R-:W-:-:S12]  /*10d0*/  UIMAD UR5, UR5, -0x1c, UR13 ;  /* 0xffffffe4050578a4 */ /* 0x000fd8000f8e020d */
.L_x_12:
[----:B------:R-:W-:Y:S01]  /*10e0*/  ISETP.GE.U32.AND P1, PT, R2, UR6, PT ;  /* 0x0000000602007c0c */ /* 0x000fe2000bf26070 */
[----:B------:R-:W-:Y:S01]  /*10f0*/  IMAD.MOV.U32 R6, RZ, RZ, -0x1 ;  /* 0xffffffffff067424 */ /* 0x000fe200078e00ff */
[----:B------:R-:W-:Y:S01]  /*1100*/  PRMT R17, RZ, 0x7610, R17 ;  /* 0x00007610ff117816 */ /* 0x000fe20000000011 */
[----:B------:R-:W-:Y:S01]  /*1110*/  IMAD.MOV.U32 R4, RZ, RZ, -0x1 ;  /* 0xffffffffff047424 */ /* 0x000fe200078e00ff */
[----:B------:R-:W-:Y:S01]  /*1120*/  ISETP.GE.U32.AND.EX P1, PT, R3, UR7, PT, P1 ;  /* 0x0000000703007c0c */ /* 0x000fe2000bf26110 */
[----:B------:R-:W-:-:S12]  /*1130*/  IMAD.MOV.U32 R5, RZ, RZ, -0x1 ;  /* 0xffffffffff057424 */ /* 0x000fd800078e00ff */
[----:B------:R-:W-:Y:S05]  /*1140*/  @P1 BRA `(.L_x_13) ;  /* 0x0000000400241947 */ /* 0x000fea0003800000 */
[----:B------:R-:W0:Y:S01]  /*1150*/  LDC.64 R28, c[0x0][0x628] ;  /* 0x00018a00ff1c7b82 */ /* 0x000e220000000a00 */
[----:B------:R-:W-:Y:S02]  /*1160*/  IMAD.MOV.U32 R4, RZ, RZ, R2 ;  /* 0x000000ffff047224 */ /* 0x000fe400078e0002 */
[----:B------:R-:W-:-:S05]  /*1170*/  IMAD.MOV.U32 R5, RZ, RZ, R3 ;  /* 0x000000ffff057224 */ /* 0x000fca00078e0003 */
[----:B------:R-:W1:Y:S08]  /*1180*/  LDC R6, c[0x0][0x630] ;  /* 0x00018c00ff067b82 */ /* 0x000e700000000800 */
[----:B------:R-:W3:Y:S01]  /*1190*/  LDC.64 R30, c[0x0][0x620] ;  /* 0x00018800ff1e7b82 */ /* 0x000ee20000000a00 */
[----:B0-----:R-:W-:-:S04]  /*11a0*/  ISETP.NE.U32.AND P1, PT, R28, RZ, PT ;  /* 0x000000ff1c00720c */ /* 0x001fc80003f25070 */
[----:B------:R-:W-:-:S13]  /*11b0*/  ISETP.NE.AND.EX P1, PT, R29, RZ, PT, P1 ;  /* 0x000000ff1d00720c */ /* 0x000fda0003f25310 */
[----:B-1-3--:R-:W-:Y:S05]  /*11c0*/  @!P1 BRA `(.L_x_14) ;  /* 0x0000000000289947 */ /* 0x00afea0003800000 */
[----:B------:R-:W0:Y:S02]  /*11d0*/  LDC R17, c[0x0][0x634] ;  /* 0x00018d00ff117b82 */ /* 0x000e240000000800 */
[----:B0-----:R-:W-:-:S05]  /*11e0*/  IADD3 R17, P1, R2, R17, RZ ;  /* 0x0000001102117210 */ /* 0x001fca0007f3e0ff */
[----:B------:R-:W-:-:S04]  /*11f0*/  IMAD.X R27, RZ, RZ, R3, P1 ;  /* 0x000000ffff1b7224 */ /* 0x000fc800008e0603 */
[----:B------:R-:W-:-:S04]  /*1200*/  IMAD.WIDE.U32 R4, R27, R28, RZ ;  /* 0x0000001c1b047225 */ /* 0x000fc800078e00ff */
[----:B------:R-:W-:-:S04]  /*1210*/  IMAD.WIDE.U32 R18, P1, R17, R29, R4 ;  /* 0x0000001d11127225 */ /* 0x000fc80007820004 */
[----:B------:R-:W-:-:S04]  /*1220*/  IMAD.WIDE.U32 R4, R17, R28, RZ ;  /* 0x0000001c11047225 */ /* 0x000fc800078e00ff */
[----:B------:R-:W-:Y:S01]  /*1230*/  IMAD.X R21, RZ, RZ, RZ, P1 ;  /* 0x000000ffff157224 */ /* 0x000fe200008e06ff */
[----:B------:R-:W-:Y:S01]  /*1240*/  IADD3 RZ, P1, R5, R18, RZ ;  /* 0x0000001205ff7210 */ /* 0x000fe20007f3e0ff */
[----:B------:R-:W-:-:S04]  /*1250*/  IMAD.MOV.U32 R20, RZ, RZ, R19 ;  /* 0x000000ffff147224 */ /* 0x000fc800078e0013 */
[----:B------:R-:W-:-:S08]  /*1260*/  IMAD.WIDE.U32.X R4, R27, R29, R20, P1 ;  /* 0x0000001d1b047225 */ /* 0x000fd000008e0414 */
.L_x_14:
[----:B------:R-:W0:Y:S01]  /*1270*/  LDC.64 R32, c[0x0][0x640] ;  /* 0x00019000ff207b82 */ /* 0x000e220000000a00 */
[-CC-:B------:R-:W-:Y:S01]  /*1280*/  SHF.R.U64 R37, R4, R6.reuse, R5.reuse ;  /* 0x0000000604257219 */ /* 0x180fe20000001205 */
[----:B------:R-:W-:Y:S01]  /*1290*/  IMAD.MOV.U32 R35, RZ, RZ, 0x1 ;  /* 0x00000001ff237424 */ /* 0x000fe200078e00ff */
[----:B------:R-:W-:Y:S02]  /*12a0*/  SHF.R.U32.HI R4, RZ, R6, R5 ;  /* 0x00000006ff047219 */ /* 0x000fe40000011605 */
[----:B------:R-:W-:-:S03]  /*12b0*/  IADD3 R17, P1, RZ, -R37, RZ ;  /* 0x80000025ff117210 */ /* 0x000fc60007f3e0ff */
[----:B------:R-:W1:Y:S02]  /*12c0*/  LDC R18, c[0x0][0x618] ;  /* 0x00018600ff127b82 */ /* 0x000e640000000800 */
[----:B------:R-:W-:-:S04]  /*12d0*/  IMAD.X R5, RZ, RZ, ~R4, P1 ;  /* 0x000000ffff057224 */ /* 0x000fc800008e0e04 */
[-C--:B------:R-:W-:Y:S02]  /*12e0*/  IMAD R6, R5, R30.reuse, RZ ;  /* 0x0000001e05067224 */ /* 0x080fe400078e02ff */
[----:B------:R-:W3:Y:S01]  /*12f0*/  LDC R19, c[0x0][0x608] ;  /* 0x00018200ff137b82 */ /* 0x000ee20000000800 */
[----:B------:R-:W-:-:S04]  /*1300*/  IMAD.WIDE.U32 R4, R17, R30, R2 ;  /* 0x0000001e11047225 */ /* 0x000fc800078e0002 */
[----:B------:R-:W-:-:S03]  /*1310*/  IMAD R17, R17, R31, R6 ;  /* 0x0000001f11117224 */ /* 0x000fc600078e0206 */
[----:B------:R-:W2:Y:S01]  /*1320*/  LDC R28, c[0x0][0x658] ;  /* 0x00019600ff1c7b82 */ /* 0x000ea20000000800 */
[----:B------:R-:W-:Y:S01]  /*1330*/  IMAD.IADD R5, R5, 0x1, R17 ;  /* 0x0000000105057824 */ /* 0x000fe200078e0211 */
[----:B0-----:R-:W-:Y:S01]  /*1340*/  ISETP.NE.U32.AND P1, PT, R32, RZ, PT ;  /* 0x000000ff2000720c */ /* 0x001fe20003f25070 */
[----:B------:R-:W-:-:S03]  /*1350*/  IMAD.MOV.U32 R17, RZ, RZ, -0x1 ;  /* 0xffffffffff117424 */ /* 0x000fc600078e00ff */
[----:B------:R-:W-:Y:S02]  /*1360*/  ISETP.NE.AND.EX P1, PT, R33, RZ, PT, P1 ;  /* 0x000000ff2100720c */ /* 0x000fe40003f25310 */
[----:B------:R-:W0:Y:S01]  /*1370*/  LDC R31, c[0x0][0x600] ;  /* 0x00018000ff1f7b82 */ /* 0x000e220000000800 */
[-CC-:B-1----:R-:W-:Y:S02]  /*1380*/  SHF.R.U64 R29, R4, R18.reuse, R5.reuse ;  /* 0x00000012041d7219 */ /* 0x182fe40000001205 */
[----:B------:R-:W-:-:S05]  /*1390*/  SHF.R.U32.HI R4, RZ, R18, R5 ;  /* 0x00000012ff047219 */ /* 0x000fca0000011605 */
[----:B------:R-:W1:Y:S01]  /*13a0*/  LDC R30, c[0x0][0x648] ;  /* 0x00019200ff1e7b82 */ /* 0x000e620000000800 */
[-CC-:B---3--:R-:W-:Y:S02]  /*13b0*/  SHF.R.U64 R39, R29, R19.reuse, R4.reuse ;  /* 0x000000131d277219 */ /* 0x188fe40000001204 */
[----:B------:R-:W-:-:S05]  /*13c0*/  SHF.R.U32.HI R5, RZ, R19, R4 ;  /* 0x00000013ff057219 */ /* 0x000fca0000011604 */
[----:B------:R-:W3:Y:S01]  /*13d0*/  LDC R34, c[0x0][0x638] ;  /* 0x00018e00ff227b82 */ /* 0x000ee20000000800 */
[-C--:B--2---:R-:W-:Y:S02]  /*13e0*/  SHF.L.U32 R4, R17, R28.reuse, RZ ;  /* 0x0000001c11047219 */ /* 0x084fe400000006ff */
[--C-:B------:R-:W-:Y:S02]  /*13f0*/  SHF.R.U64 R38, R39, R28, R5.reuse ;  /* 0x0000001c27267219 */ /* 0x100fe40000001205 */
[----:B------:R-:W-:Y:S02]  /*1400*/  LOP3.LUT R6, RZ, R4, RZ, 0x33, !PT ;  /* 0x00000004ff067212 */ /* 0x000fe400078e33ff */
[----:B------:R-:W-:Y:S01]  /*1410*/  SHF.R.U32.HI R5, RZ, R28, R5 ;  /* 0x0000001cff057219 */ /* 0x000fe20000011605 */
[----:B------:R-:W2:Y:S01]  /*1420*/  LDC R36, c[0x0][0x610] ;  /* 0x00018400ff247b82 */ /* 0x000ea20000000800 */
[----:B------:R-:W-:Y:S01]  /*1430*/  IMAD.MOV.U32 R4, RZ, RZ, R38 ;  /* 0x000000ffff047224 */ /* 0x000fe200078e0026 */
[----:B------:R-:W-:Y:S06]  /*1440*/  @!P1 BRA `(.L_x_15) ;  /* 0x0000000000289947 */ /* 0x000fec0003800000 */
[----:B------:R-:W4:Y:S02]  /*1450*/  LDC R17, c[0x0][0x64c] ;  /* 0x00019300ff117b82 */ /* 0x000f240000000800 */
[----:B----4-:R-:W-:-:S05]  /*1460*/  IADD3 R17, P1, R38, R17, RZ ;  /* 0x0000001126117210 */ /* 0x010fca0007f3e0ff */
        /* <DEDUP_REMOVED lines=8> */
.L_x_15:
[----:B-1----:R-:W-:Y:S01]  /*14f0*/  SHF.R.U64 R15, R4, R30, R5 ;  /* 0x0000001e040f7219 */ /* 0x002fe20000001205 */
[----:B------:R-:W-:Y:S01]  /*1500*/  @P4 IMAD R24, R25, R26, R14 ;  /* 0x0000001a19184224 */ /* 0x000fe200078e020e */
[----:B------:R-:W-:Y:S01]  /*1510*/  LOP3.LUT R5, R39, R6, RZ, 0xc0, !PT ;  /* 0x0000000627057212 */ /* 0x000fe200078ec0ff */
[----:B0-----:R-:W-:Y:S01]  /*1520*/  VIADD R6, R31, 0xffffffff ;  /* 0xffffffff1f067836 */ /* 0x001fe20000000000 */
[----:B------:R-:W-:Y:S01]  /*1530*/  SHF.L.U32 R4, R35, R28, RZ ;  /* 0x0000001c23047219 */ /* 0x000fe200000006ff */
[----:B------:R-:W-:-:S03]  /*1540*/  IMAD.MOV R17, RZ, RZ, -R15 ;  /* 0x000000ffff117224 */ /* 0x000fc600078e0a0f */
[----:B------:R-:W-:Y:S01]  /*1550*/  LOP3.LUT R29, R29, R6, RZ, 0xc0, !PT ;  /* 0x000000061d1d7212 */ /* 0x000fe200078ec0ff */
[----:B------:R-:W-:Y:S02]  /*1560*/  IMAD R5, R4, R15, R5 ;  /* 0x0000000f04057224 */ /* 0x000fe400078e0205 */
[----:B---3--:R-:W-:Y:S02]  /*1570*/  IMAD R4, R17, R34, R38 ;  /* 0x0000002211047224 */ /* 0x008fe400078e0226 */
[----:B--2---:R-:W-:Y:S02]  /*1580*/  IMAD R6, R5, R36, R24 ;  /* 0x0000002405067224 */ /* 0x004fe400078e0218 */
[----:B------:R-:W-:Y:S02]  /*1590*/  IMAD R5, R4, R31, R29 ;  /* 0x0000001f04057224 */ /* 0x000fe400078e021d */
[----:B------:R-:W-:-:S03]  /*15a0*/  IMAD.MOV.U32 R17, RZ, RZ, 0x1 ;  /* 0x00000001ff117424 */ /* 0x000fc600078e00ff */
[----:B------:R-:W-:Y:S02]  /*15b0*/  SEL R4, R5, R6, !P4 ;  /* 0x0000000605047207 */ /* 0x000fe40006000000 */
[----:B------:R-:W-:Y:S01]  /*15c0*/  SEL R6, R6, R5, !P4 ;  /* 0x0000000506067207 */ /* 0x000fe20006000000 */
[----:B------:R-:W-:-:S07]  /*15d0*/  IMAD.MOV.U32 R5, RZ, RZ, R37 ;  /* 0x000000ffff057224 */ /* 0x000fce00078e0025 */
.L_x_13:
[----:B------:R-:W-:Y:S05]  /*15e0*/  @!P3 BRA `(.L_x_16) ;  /* 0x00000000000cb947 */ /* 0x000fea0003800000 */
[----:B------:R-:W-:Y:S01]  /*15f0*/  UCGABAR_WAIT ;  /* 0x0000000000007dc7 */ /* 0x000fe20008000000 */
[----:B------:R-:W-:Y:S01]  /*1600*/  CCTL.IVALL ;  /* 0x00000000ff00798f */ /* 0x000fe20002000000 */
[----:B------:R-:W-:Y:S05]  /*1610*/  BRA `(.L_x_17) ;  /* 0x0000000000047947 */ /* 0x000fea0003800000 */
.L_x_16:
[----:B------:R-:W-:Y:S06]  /*1620*/  BAR.SYNC.DEFER_BLOCKING 0x0 ;  /* 0x0000000000007b1d */ /* 0x000fec0000010000 */
.L_x_17:
[----:B------:R-:W-:Y:S05]  /*1630*/  @!P2 BRA `(.L_x_18) ;  /* 0x0000004000f0a947 */ /* 0x000fea0003800000 */
[----:B------:R-:W-:-:S13]  /*1640*/  ISETP.GT.U32.AND P1, PT, R40, 0x1, PT ;  /* 0x000000012800780c */ /* 0x000fda0003f24070 */
[----:B------:R-:W-:Y:S05]  /*1650*/  @P1 EXIT ;  /* 0x000000000000194d */ /* 0x000fea0003800000 */
.L_x_19:
[----:B------:R-:W-:-:S08]  /*1660*/  NOP ;  /* 0x0000000000007918 */ /* 0x000fd00000000000 */
[----:B------:R-:W0:Y:S02]  /*1670*/  USETMAXREG.TRY_ALLOC.CTAPOOL UP0, 0xe8 ;  /* 0x000000e8000079c8 */ /* 0x000e240008000600 */
[----:B0-----:R-:W-:-:S13]  /*1680*/  PLOP3.LUT P1, PT, PT, PT, UP0, 0x80, 0x0 ;  /* 0x000000000000781c */ /* 0x001fda0003f2f008 */
[----:B------:R-:W-:Y:S05]  /*1690*/  @!P1 BRA `(.L_x_19) ;  /* 0xfffffffc00f09947 */ /* 0x000fea000383ffff */
[----:B------:R-:W-:-:S13]  /*16a0*/  LOP3.LUT P1, RZ, R17, 0xff, RZ, 0xc0, !PT ;  /* 0x000000ff11ff7812 */ /* 0x000fda000782c0ff */
[----:B------:R-:W-:Y:S05]  /*16b0*/  @!P1 EXIT ;  /* 0x000000000000994d */ /* 0x000fea0003800000 */
[----:B------:R-:W0:Y:S01]  /*16c0*/  S2UR UR6, SR_CgaCtaId ;  /* 0x00000000000679c3 */ /* 0x000e220000008800 */
[CC--:B------:R-:W-:Y:S01]  /*16d0*/  LEA.HI R11, R23.reuse, R10.reuse, RZ, 0x2 ;  /* 0x0000000a170b7211 */ /* 0x0c0fe200078f10ff */
[----:B------:R-:W-:Y:S01]  /*16e0*/  UIADD3 UR7, UR15, -0x1, URZ ;  /* 0xffffffff0f077890 */ /* 0x000fe2000fffe03f */
[----:B------:R-:W-:Y:S01]  /*16f0*/  LEA.HI R23, R23, R10, RZ, 0x5 ;  /* 0x0000000a17177211 */ /* 0x000fe200078f28ff */
[----:B------:R-:W-:Y:S01]  /*1700*/  UMOV UR12, 0x400 ;  /* 0x00000400000c7882 */ /* 0x000fe20000000000 */
[--C-:B------:R-:W-:Y:S01]  /*1710*/  SHF.R.S32.HI R14, RZ, 0x2, R11.reuse ;  /* 0x00000002ff0e7819 */ /* 0x100fe2000001140b */
[----:B------:R-:W-:Y:S01]  /*1720*/  UISETP.LT.AND UP0, UPT, UR13, 0x1, UPT ;  /* 0x000000010d00788c */ /* 0x000fe2000bf01270 */
[----:B------:R-:W-:Y:S01]  /*1730*/  SHF.R.S32.HI R15, RZ, 0x1f, R11 ;  /* 0x0000001fff0f7819 */ /* 0x000fe2000001140b */
[----:B------:R-:W-:Y:S01]  /*1740*/  USHF.L.U32 UR22, UR13, 0x1, URZ ;  /* 0x000000010d167899 */ /* 0x000fe2000800063f */
[----:B------:R-:W-:Y:S01]  /*1750*/  SHF.R.S32.HI R23, RZ, 0x5, R23 ;  /* 0x00000005ff177819 */ /* 0x000fe20000011417 */
[----:B------:R-:W-:Y:S01]  /*1760*/  USEL UR14, UR13, 0x1, UP0 ;  /* 0x000000010d0e7887 */ /* 0x000fe20008000000 */
[----:B------:R-:W-:Y:S01]  /*1770*/  LEA.HI R15, R15, R14, RZ, 0x3 ;  /* 0x0000000e0f0f7211 */ /* 0x000fe200078f18ff */
[----:B------:R-:W-:Y:S01]  /*1780*/  UISETP.NE.AND UP0, UPT, UR7, URZ, UPT ;  /* 0x0000003f0700728c */ /* 0x000fe2000bf05270 */
[----:B------:R-:W-:Y:S01]  /*1790*/  LOP3.LUT R17, R11, 0xfffffffc, RZ, 0xc0, !PT ;  /* 0xfffffffc0b117812 */ /* 0x000fe200078ec0ff */
[----:B------:R-:W-:Y:S01]  /*17a0*/  UIADD3 UR14, -UR14, UR13, URZ ;  /* 0x0000000d0e0e7290 */ /* 0x000fe2000fffe13f */
[----:B------:R-:W-:Y:S01]  /*17b0*/  LOP3.LUT R15, R15, 0xfffffff8, RZ, 0xc0, !PT ;  /* 0xfffffff80f0f7812 */ /* 0x000fe200078ec0ff */
[----:B------:R-:W-:Y:S01]  /*17c0*/  USEL UR9, URZ, 0x1, UP0 ;  /* 0x000000013f097887 */ /* 0x000fe20008000000 */
[----:B------:R-:W-:Y:S01]  /*17d0*/  LOP3.LUT R85, R7, 0x1, RZ, 0xfc, !PT ;  /* 0x0000000107557812 */ /* 0x000fe200078efcff */
[----:B------:R-:W-:-:S02]  /*17e0*/  IMAD.IADD R17, R10, 0x1, -R17 ;  /* 0x000000010a117824 */ /* 0x000fc400078e0a11 */
[----:B------:R-:W-:Y:S02]  /*17f0*/  IMAD.IADD R14, R14, 0x1, -R15 ;  /* 0x000000010e0e7824 */ /* 0x000fe400078e0a0f */
[----:B------:R-:W-:Y:S01]  /*1800*/  IMAD.U32 R86, RZ, RZ, UR9 ;  /* 0x00000009ff567e24 */ /* 0x000fe2000f8e00ff */
[----:B0-----:R-:W-:Y:S02]  /*1810*/  ULEA UR12, UR6, UR12, 0x18 ;  /* 0x0000000c060c7291 */ /* 0x001fe4000f8ec03f */
[--C-:B------:R-:W-:Y:S01]  /*1820*/  SHF.R.S32.HI R15, RZ, 0x1f, R14.reuse ;  /* 0x0000001fff0f7819 */ /* 0x100fe2000001140e */
[----:B------:R-:W-:Y:S01]  /*1830*/  USHF.L.U32 UR6, UR7, 0x3, URZ ;  /* 0x0000000307067899 */ /* 0x000fe2000800063f */
[C-C-:B------:R-:W-:Y:S01]  /*1840*/  IMAD R20, R23.reuse, -0x10, -R14.reuse ;  /* 0xfffffff017147824 */ /* 0x140fe200078e0a0e */
[----:B------:R-:W-:Y:S02]  /*1850*/  UIADD3 UR7, UR12, 0x1c300, URZ ;  /* 0x0001c3000c077890 */ /* 0x000fe4000fffe03f */
[----:B------:R-:W-:Y:S01]  /*1860*/  ULOP3.LUT UR6, UR6, 0x8, URZ, 0xc0, !UPT ;  /* 0x0000000806067892 */ /* 0x000fe2000f8ec03f */
[----:B------:R-:W-:Y:S01]  /*1870*/  IMAD.WIDE R10, R23, 0x10, R14 ;  /* 0x00000010170a7825 */ /* 0x000fe200078e020e */
[----:B------:R-:W-:-:S02]  /*1880*/  UIADD3 UR8, UR12, 0x300, URZ ;  /* 0x000003000c087890 */ /* 0x000fc4000fffe03f */
[----:B------:R-:W-:Y:S02]  /*1890*/  USHF.R.U32.HI UR7, URZ, 0x4, UR7 ;  /* 0x000000043f077899 */ /* 0x000fe40008011607 */
[----:B------:R-:W-:Y:S02]  /*18a0*/  USHF.R.U32.HI UR8, URZ, 0x4, UR8 ;  /* 0x000000043f087899 */ /* 0x000fe40008011608 */
[----:B------:R-:W-:Y:S02]  /*18b0*/  ULOP3.LUT UR24, UR6, 0x8, URZ, 0x3c, !UPT ;  /* 0x0000000806187892 */ /* 0x000fe4000f8e3c3f */
[----:B------:R-:W-:Y:S02]  /*18c0*/  ULOP3.LUT UR16, UR6, 0x18, URZ, 0x3c, !UPT ;  /* 0x0000001806107892 */ /* 0x000fe4000f8e3c3f */
[----:B------:R-:W-:Y:S01]  /*18d0*/  UIADD3 UR23, UR12, 0x1d0, URZ ;  /* 0x000001d00c177890 */ /* 0x000fe2000fffe03f */
[----:B------:R-:W-:Y:S01]  /*18e0*/  ULDC UR6, c[0x0][0x284] ;  /* 0x0000a10000067ab9 */ /* 0x000fe20000000800 */
[----:B------:R-:W-:Y:S01]  /*18f0*/  ULOP3.LUT UR7, UR7, 0x3fff, URZ, 0xc0, !UPT ;  /* 0x00003fff07077892 */ /* 0x000fe2000f8ec03f */
[----:B------:R-:W-:Y:S01]  /*1900*/  VIADD R20, R20, UR6 ;  /* 0x0000000614147c36 */ /* 0x000fe20008000000 */
[----:B------:R-:W-:-:S02]  /*1910*/  ULOP3.LUT UR8, UR8, 0x3fff, URZ, 0xc0, !UPT ;  /* 0x00003fff08087892 */ /* 0x000fc4000f8ec03f */
[----:B------:R-:W-:Y:S02]  /*1920*/  ULEA UR15, UR15, UR23, 0x3 ;  /* 0x000000170f0f7291 */ /* 0x000fe4000f8e183f */
[----:B------:R-:W-:Y:S02]  /*1930*/  ULOP3.LUT UR17, UR7, 0x10000, URZ, 0xfc, !UPT ;  /* 0x0001000007117892 */ /* 0x000fe4000f8efc3f */
[----:B------:R-:W-:-:S12]  /*1940*/  ULOP3.LUT UR18, UR8, 0x10000, URZ, 0xfc, !UPT ;  /* 0x0001000008127892 */ /* 0x000fd8000f8efc3f */
.L_x_110:
[----:B------:R-:W-:Y:S01]  /*1950*/  SHF.L.U32 R14, R86, 0x1f, RZ ;  /* 0x0000001f560e7819 */ /* 0x000fe200000006ff */
[----:B------:R-:W0:Y:S01]  /*1960*/  LDC R15, c[0x0][0x28c] ;  /* 0x0000a300ff0f7b82 */ /* 0x000e220000000800 */
[----:B------:R-:W-:Y:S01]  /*1970*/  UMOV UR6, URZ ;  /* 0x0000003f00067c82 */ /* 0x000fe20008000000 */
[----:B------:R-:W-:Y:S01]  /*1980*/  UMOV UR19, UR5 ;  /* 0x0000000500137c82 */ /* 0x000fe20008000000 */
[----:B------:R-:W1:Y:S01]  /*1990*/  SYNCS.PHASECHK.TRANS64.TRYWAIT P1, [UR15+-0x8], R14 ;  /* 0xfffff80eff0075a7 */ /* 0x000e62000802014f */
[----:B0-----:R-:W-:Y:S01]  /*19a0*/  ISETP.GE.AND P2, PT, R15, 0x1, PT ;  /* 0x000000010f00780c */ /* 0x001fe20003f46270 */
[----:B-1-34-:R-:W-:-:S12]  /*19b0*/  @!P1 BRA `(.L_x_20) ;  /* 0x0000005c00689947 */ /* 0x01afd80003800000 */
.L_x_156:
[----:B------:R-:W-:Y:S01]  /*19c0*/  UMOV UR7, URZ ;  /* 0x0000003f00077c82 */ /* 0x000fe20008000000 */
[----:B------:R-:W-:Y:S01]  /*19d0*/  UMOV UR8, URZ ;  /* 0x0000003f00087c82 */ /* 0x000fe20008000000 */
[----:B------:R-:W-:Y:S01]  /*19e0*/  CS2R R22, SRZ ;  /* 0x0000000000167805 */ /* 0x000fe2000001ff00 */
[----:B------:R-:W-:Y:S01]  /*19f0*/  IMAD.MOV.U32 R21, RZ, RZ, RZ ;  /* 0x000000ffff157224 */ /* 0x000fe200078e00ff */
[----:B------:R-:W-:Y:S02]  /*1a00*/  CS2R R56, SRZ ;  /* 0x0000000000387805 */ /* 0x000fe4000001ff00 */
[----:B------:R-:W-:Y:S02]  /*1a10*/  CS2R R58, SRZ ;  /* 0x00000000003a7805 */ /* 0x000fe4000001ff00 */
[----:B------:R-:W-:Y:S02]  /*1a20*/  CS2R R60, SRZ ;  /* 0x00000000003c7805 */ /* 0x000fe4000001ff00 */
[----:B------:R-:W-:-:S02]  /*1a30*/  CS2R R62, SRZ ;  /* 0x00000000003e7805 */ /* 0x000fc4000001ff00 */
[----:B------:R-:W-:Y:S02]  /*1a40*/  CS2R R64, SRZ ;  /* 0x0000000000407805 */ /* 0x000fe4000001ff00 */
[----:B------:R-:W-:Y:S02]  /*1a50*/  CS2R R66, SRZ ;  /* 0x0000000000427805 */ /* 0x000fe4000001ff00 */
[----:B------:R-:W-:Y:S02]  /*1a60*/  CS2R R68, SRZ ;  /* 0x0000000000447805 */ /* 0x000fe4000001ff00 */
[----:B------:R-:W-:Y:S02]  /*1a70*/  CS2R R70, SRZ ;  /* 0x0000000000467805 */ /* 0x000fe4000001ff00 */
[----:B------:R-:W-:Y:S02]  /*1a80*/  CS2R R72, SRZ ;  /* 0x0000000000487805 */ /* 0x000fe4000001ff00 */
[----:B------:R-:W-:-:S02]  /*1a90*/  CS2R R74, SRZ ;  /* 0x00000000004a7805 */ /* 0x000fc4000001ff00 */
[----:B------:R-:W-:Y:S02]  /*1aa0*/  CS2R R76, SRZ ;  /* 0x00000000004c7805 */ /* 0x000fe4000001ff00 */
[----:B------:R-:W-:Y:S02]  /*1ab0*/  CS2R R78, SRZ ;  /* 0x00000000004e7805 */ /* 0x000fe4000001ff00 */
[----:B------:R-:W-:Y:S02]  /*1ac0*/  CS2R R80, SRZ ;  /* 0x0000000000507805 */ /* 0x000fe4000001ff00 */
[----:B------:R-:W-:Y:S01]  /*1ad0*/  CS2R R82, SRZ ;  /* 0x0000000000527805 */ /* 0x000fe2000001ff00 */
[----:B------:R-:W-:Y:S01]  /*1ae0*/  IMAD.MOV.U32 R84, RZ, RZ, RZ ;  /* 0x000000ffff547224 */ /* 0x000fe200078e00ff */
[----:B------:R-:W-:Y:S01]  /*1af0*/  CS2R R24, SRZ ;  /* 0x0000000000187805 */ /* 0x000fe2000001ff00 */
[----:B------:R-:W-:Y:S01]  /*1b00*/  IMAD.U32 R87, RZ, RZ, UR4 ;  /* 0x00000004ff577e24 */ /* 0x000fe2000f8e00ff */
        /* <DEDUP_REMOVED lines=14> */
[----:B------:R-:W-:Y:S01]  /*1bf0*/  CS2R R54, SRZ ;  /* 0x0000000000367805 */ /* 0x000fe2000001ff00 */
[----:B------:R-:W-:Y:S06]  /*1c00*/  @!P2 BRA `(.L_x_21) ;  /* 0x00000004005ca947 */ /* 0x000fec0003800000 */
[----:B------:R-:W-:-:S13]  /*1c10*/  ISETP.NE.AND P2, PT, R85, 0x3, PT ;  /* 0x000000035500780c */ /* 0x000fda0003f45270 */
[----:B------:R-:W-:Y:S05]  /*1c20*/  @!P2 BRA `(.L_x_22) ;  /* 0x000000000004a947 */ /* 0x000fea0003800000 */
[----:B------:R-:W-:Y:S01]  /*1c30*/  BPT.TRAP 0x1 ;  /* 0x000000040000795c */ /* 0x000fe20000300000 */
.L_x_22:
[----:B------:R-:W-:Y:S01]  /*1c40*/  ULEA UR6, UR5, UR12, 0x3 ;  /* 0x0000000c05067291 */ /* 0x000fe2000f8e183f */
[----:B0-----:R-:W-:-:S05]  /*1c50*/  IMAD.U32 R14, RZ, RZ, UR4 ;  /* 0x00000004ff0e7e24 */ /* 0x001fca000f8e00ff */
[----:B------:R-:W-:-:S04]  /*1c60*/  SHF.L.U32 R14, R14, 0x1f, RZ ;  /* 0x0000001f0e0e7819 */ /* 0x000fc800000006ff */
[----:B------:R0:W1:Y:S01]  /*1c70*/  SYNCS.PHASECHK.TRANS64.TRYWAIT P1, [UR6], R14 ;  /* 0x0000000eff0075a7 */ /* 0x0000620008020146 */
[----:B------:R-:W-:Y:S05]  /*1c80*/  @!P2 BRA `(.L_x_23) ;  /* 0x000000000004a947 */ /* 0x000fea0003800000 */
[----:B------:R-:W-:Y:S01]  /*1c90*/  BPT.TRAP 0x1 ;  /* 0x000000040000795c */ /* 0x000fe20000300000 */
.L_x_23:
[----:B-1----:R-:W-:Y:S05]  /*1ca0*/  @P1 BRA `(.L_x_24) ;  /* 0x0000000000081947 */ /* 0x002fea0003800000 */
[----:B------:R-:W1:Y:S02]  /*1cb0*/  SYNCS.PHASECHK.TRANS64.TRYWAIT P1, [UR6], R14 ;  /* 0x0000000eff0075a7 */ /* 0x000e640008020146 */
[----:B-1----:R-:W-:Y:S05]  /*1cc0*/  @!P1 BRA `(.L_x_25) ;  /* 0x0000005800bc9947 */ /* 0x002fea0003800000 */
.L_x_24:
[----:B------:R-:W-:Y:S01]  /*1cd0*/  ULEA UR8, UR5, UR18, 0x8 ;  /* 0x0000001205087291 */ /* 0x000fe2000f8e403f */
[----:B------:R-:W-:Y:S01]  /*1ce0*/  WARPGROUP.ARRIVE ;  /* 0x00000000000079c5 */ /* 0x000fe20000000000 */
[----:B------:R-:W-:Y:S01]  /*1cf0*/  ULEA UR10, UR5, UR17, 0x8 ;  /* 0x00000011050a7291 */ /* 0x000fe2000f8e403f */
[----:B------:R-:W-:Y:S01]  /*1d00*/  CS2R R22, SRZ ;  /* 0x0000000000167805 */ /* 0x000fe2000001ff00 */
[----:B------:R-:W-:Y:S01]  /*1d10*/  UMOV UR9, 0x80000020 ;  /* 0x8000002000097882 */ /* 0x000fe20000000000 */
[----:B------:R-:W-:Y:S01]  /*1d20*/  UMOV UR11, 0x80000020 ;  /* 0x80000020000b7882 */ /* 0x000fe20000000000 */
[----:B------:R-:W-:Y:S01]  /*1d30*/  ULDC UR7, c[0x0][0x50c] ;  /* 0x0001430000077ab9 */ /* 0x000fe20000000800 */
[----:B------:R-:W-:Y:S01]  /*1d40*/  UMOV UR6, 0x2 ;  /* 0x0000000200067882 */ /* 0x000fe20000000000 */
[----:B------:R-:W-:Y:S01]  /*1d50*/  UISETP.NE.AND UP0, UPT, UR7, 0x2, UPT ;  /* 0x000000020700788c */ /* 0x000fe2000bf05270 */
[----:B------:R-:W-:Y:S01]  /*1d60*/  IMAD.MOV.U32 R21, RZ, RZ, RZ ;  /* 0x000000ffff157224 */ /* 0x000fe200078e00ff */
[----:B------:R-:W-:Y:S01]  /*1d70*/  CS2R R56, SRZ ;  /* 0x0000000000387805 */ /* 0x000fe2000001ff00 */
[----:B------:R-:W-:Y:S01]  /*1d80*/  QGMMA.64x64x32.F32.E4M3.E4M3 R24, gdesc[UR8], RZ, !UPT ;  /* 0x00e00000081879f3 */ /* 0x000fe2000c7008ff */
[----:B------:R-:W-:Y:S01]  /*1d90*/  USEL UR7, URZ, 0x1, UP0 ;  /* 0x000000013f077887 */ /* 0x000fe20008000000 */
[----:B------:R-:W-:Y:S01]  /*1da0*/  CS2R R58, SRZ ;  /* 0x00000000003a7805 */ /* 0x000fe2000001ff00 */
[----:B------:R-:W-:Y:S01]  /*1db0*/  UIADD3 UR8, UR8, 0x2, URZ ;  /* 0x0000000208087890 */ /* 0x000fe2000fffe03f */
[----:B------:R-:W-:Y:S01]  /*1dc0*/  CS2R R60, SRZ ;  /* 0x00000000003c7805 */ /* 0x000fe2000001ff00 */
[----:B------:R-:W-:Y:S01]  /*1dd0*/  UIADD3 UR10, UR10, 0x2, URZ ;  /* 0x000000020a0a7890 */ /* 0x000fe2000fffe03f */
[----:B------:R-:W-:-:S02]  /*1de0*/  CS2R R62, SRZ ;  /* 0x00000000003e7805 */ /* 0x000fc4000001ff00 */
[----:B------:R-:W-:Y:S01]  /*1df0*/  ISETP.NE.AND P1, PT, RZ, UR7, PT ;  /* 0x00000007ff007c0c */ /* 0x000fe2000bf25270 */
[----:B------:R-:W-:Y:S01]  /*1e00*/  UMOV UR9, 0x80000020 ;  /* 0x8000002000097882 */ /* 0x000fe20000000000 */
[----:B------:R-:W-:Y:S01]  /*1e10*/  UMOV UR11, 0x80000020 ;  /* 0x80000020000b7882 */ /* 0x000fe20000000000 */
        /* <DEDUP_REMOVED lines=9> */
[----:B------:R-:W-:Y:S01]  /*1eb0*/  CS2R R82, SRZ ;  /* 0x0000000000527805 */ /* 0x000fe2000001ff00 */
[----:B------:R-:W-:Y:S01]  /*1ec0*/  IMAD.MOV.U32 R84, RZ, RZ, RZ ;  /* 0x000000ffff547224 */ /* 0x000fe200078e00ff */
[----:B------:R-:W-:Y:S01]  /*1ed0*/  QGMMA.64x64x32.F32.E4M3.E4M3 R24, gdesc[UR8], R24, gsb0 ;  /* 0x00e00000081879f3 */ /* 0x000fe20008000818 */
[----:B------:R-:W-:Y:S05]  /*1ee0*/  @!P1 BRA `(.L_x_26) ;  /* 0x0000000000889947 */ /* 0x000fea0003800000 */
[----:B------:R-:W-:Y:S02]  /*1ef0*/  WARPGROUP.DEPBAR.LE gsb0, 0x0 ;  /* 0x00008000000079c5 */ /* 0x000fe40000010000 */
[----:B------:R-:W-:-:S01]  /*1f00*/  FADD R83, RZ, R24 ;  /* 0x00000018ff537221 */ /* 0x000fc20000000000 */
[----:B------:R-:W-:Y:S01]  /*1f10*/  FADD R84, RZ, R25 ;  /* 0x00000019ff547221 */ /* 0x000fe20000000000 */
        /* <DEDUP_REMOVED lines=30> */
[----:B------:R-:W-:-:S06]  /*2100*/  UMOV UR6, URZ ;  /* 0x0000003f00067c82 */ /* 0x000fcc0008000000 */
.L_x_26:
[----:B------:R-:W-:-:S04]  /*2110*/  UIADD3 UR19, UR5, 0x1, URZ ;  /* 0x0000000105137890 */ /* 0x000fc8000fffe03f */
[----:B------:R-:W-:-:S04]  /*2120*/  UISETP.NE.AND UP0, UPT, UR19, 0x1c, UPT ;  /* 0x0000001c1300788c */ /* 0x000fc8000bf05270 */
[----:B------:R-:W-:Y:S02]  /*2130*/  USEL UR8, URZ, 0x1, UP0 ;  /* 0x000000013f087887 */ /* 0x000fe40008000000 */
[----:B------:R-:W-:Y:S02]  /*2140*/  USEL UR19, UR19, URZ, UP0 ;  /* 0x0000003f13137287 */ /* 0x000fe40008000000 */
[----:B------:R-:W-:-:S06]  /*2150*/  ULOP3.LUT UR8, UR4, UR8, URZ, 0x3c, !UPT ;  /* 0x0000000804087292 */ /* 0x000fcc000f8e3c3f */
[----:B------:R-:W-:Y:S01]  /*2160*/  IMAD.U32 R87, RZ, RZ, UR8 ;  /* 0x00000008ff577e24 */ /* 0x000fe2000f8e00ff */
[----:B------:R-:W-:-:S06]  /*2170*/  UMOV UR8, 0x1 ;  /* 0x0000000100087882 */ /* 0x000fcc0000000000 */
.L_x_21:
[----:B------:R-:W-:-:S06]  /*2180*/  UISETP.GE.AND UP0, UPT, UR14, 0x1, UPT ;  /* 0x000000010e00788c */ /* 0x000fcc000bf06270 */
[----:B------:R-:W-:-:S13]  /*2190*/  PLOP3.LUT P1, PT, PT, PT, UP0, 0x80, 0x0 ;  /* 0x000000000000781c */ /* 0x000fda0003f2f008 */
[----:B------:R-:W-:Y:S05]  /*21a0*/  @!P1 BRA `(.L_x_27) ;  /* 0x0000000400649947 */ /* 0x000fea0003800000 */
[----:B01----:R-:W-:Y:S01]  /*21b0*/  IMAD.U32 R14, RZ, RZ, UR14 ;  /* 0x0000000eff0e7e24 */ /* 0x003fe2000f8e00ff */
[----:B------:R-:W-:Y:S01]  /*21c0*/  ULDC UR25, c[0x0][0x50c] ;  /* 0x0001430000197ab9 */ /* 0x000fe20000000800 */
[----:B------:R-:W-:-:S07]  /*21d0*/  IMAD.U32 R15, RZ, RZ, UR5 ;  /* 0x00000005ff0f7e24 */ /* 0x000fce000f8e00ff */
.L_x_35:
[----:B------:R-:W-:-:S13]  /*21e0*/  ISETP.NE.AND P2, PT, R85, 0x3, PT ;  /* 0x000000035500780c */ /* 0x000fda0003f45270 */
[----:B0-----:R-:W-:Y:S05]  /*21f0*/  @!P2 BRA `(.L_x_28) ;  /* 0x000000000004a947 */ /* 0x001fea0003800000 */
[----:B------:R-:W-:Y:S01]  /*2200*/  BPT.TRAP 0x1 ;  /* 0x000000040000795c */ /* 0x000fe20000300000 */
.L_x_28:
[----:B------:R-:W-:Y:S01]  /*2210*/  ULEA UR9, UR19, UR12, 0x3 ;  /* 0x0000000c13097291 */ /* 0x000fe2000f8e183f */
[----:B------:R-:W-:-:S08]  /*2220*/  SHF.L.U32 R18, R87, 0x1f, RZ ;  /* 0x0000001f57127819 */ /* 0x000fd000000006ff */
[----:B------:R0:W1:Y:S01]  /*2230*/  SYNCS.PHASECHK.TRANS64.TRYWAIT P1, [UR9], R18 ;  /* 0x00000012ff0075a7 */ /* 0x0000620008020149 */
[----:B------:R-:W-:Y:S05]  /*2240*/  @!P2 BRA `(.L_x_29) ;  /* 0x000000000004a947 */ /* 0x000fea0003800000 */
[----:B------:R-:W-:Y:S01]  /*2250*/  BPT.TRAP 0x1 ;  /* 0x000000040000795c */ /* 0x000fe20000300000 */
.L_x_29:
[----:B-1----:R-:W-:Y:S05]  /*2260*/  @P1 BRA `(.L_x_30) ;  /* 0x0000000000081947 */ /* 0x002fea0003800000 */
[----:B------:R-:W1:Y:S02]  /*2270*/  SYNCS.PHASECHK.TRANS64.TRYWAIT P1, [UR9], R18 ;  /* 0x00000012ff0075a7 */ /* 0x000e640008020149 */
[----:B-1----:R-:W-:Y:S05]  /*2280*/  @!P1 BRA `(.L_x_31) ;  /* 0x0000005400649947 */ /* 0x002fea0003800000 */
.L_x_30:
[----:B------:R-:W-:Y:S01]  /*2290*/  UISETP.NE.AND UP0, UPT, UR7, URZ, UPT ;  /* 0x0000003f0700728c */ /* 0x000fe2000bf05270 */
[----:B------:R-:W-:Y:S01]  /*22a0*/  WARPGROUP.ARRIVE ;  /* 0x00000000000079c5 */ /* 0x000fe20000000000 */
[----:B------:R-:W-:Y:S02]  /*22b0*/  ULEA UR10, UR19, UR17, 0x8 ;  /* 0x00000011130a7291 */ /* 0x000fe4000f8e403f */
[----:B------:R-:W-:Y:S01]  /*22c0*/  USEL UR8, UR8, URZ, !UP0 ;  /* 0x0000003f08087287 */ /* 0x000fe2000c000000 */
[----:B------:R-:W-:Y:S01]  /*22d0*/  UMOV UR9, 0x80000020 ;  /* 0x8000002000097882 */ /* 0x000fe20000000000 */
[----:B------:R-:W-:Y:S02]  /*22e0*/  UMOV UR11, 0x80000020 ;  /* 0x80000020000b7882 */ /* 0x000fe40000000000 */
[----:B------:R-:W-:Y:S02]  /*22f0*/  UISETP.NE.U32.AND UP0, UPT, UR8, URZ, UPT ;  /* 0x0000003f0800728c */ /* 0x000fe4000bf05070 */
[----:B------:R-:W-:-:S02]  /*2300*/  ULEA UR8, UR19, UR18, 0x8 ;  /* 0x0000001213087291 */ /* 0x000fc4000f8e403f */
[----:B------:R-:W-:-:S07]  /*2310*/  UIADD3 UR6, UR6, 0x2, URZ ;  /* 0x0000000206067890 */ /* 0x000fce000fffe03f */
[----:B------:R-:W-:Y:S01]  /*2320*/  QGMMA.64x64x32.F32.E4M3.E4M3 R24, gdesc[UR8], R24, UP0 ;  /* 0x00e00000081879f3 */ /* 0x000fe2000bf00818 */
[----:B------:R-:W-:Y:S02]  /*2330*/  UIADD3 UR8, UR8, 0x2, URZ ;  /* 0x0000000208087890 */ /* 0x000fe4000fffe03f */
[----:B------:R-:W-:Y:S01]  /*2340*/  UIADD3 UR10, UR10, 0x2, URZ ;  /* 0x000000020a0a7890 */ /* 0x000fe2000fffe03f */
[----:B------:R-:W-:Y:S01]  /*2350*/  UMOV UR9, 0x80000020 ;  /* 0x8000002000097882 */ /* 0x000fe20000000000 */
[----:B------:R-:W-:Y:S01]  /*2360*/  UMOV UR11, 0x80000020 ;  /* 0x80000020000b7882 */ /* 0x000fe20000000000 */
[----:B------:R-:W-:-:S04]  /*2370*/  UISETP.NE.AND UP0, UPT, UR6, UR25, UPT ;  /* 0x000000190600728c */ /* 0x000fc8000bf05270 */
[----:B------:R-:W-:-:S06]  /*2380*/  USEL UR7, URZ, 0x1, UP0 ;  /* 0x000000013f077887 */ /* 0x000fcc0008000000 */
[----:B------:R-:W-:Y:S01]  /*2390*/  ISETP.NE.AND P1, PT, RZ, UR7, PT ;  /* 0x00000007ff007c0c */ /* 0x000fe2000bf25270 */
[----:B------:R-:W-:Y:S03]  /*23a0*/  QGMMA.64x64x32.F32.E4M3.E4M3 R24, gdesc[UR8], R24, gsb0 ;  /* 0x00e00000081879f3 */ /* 0x000fe60008000818 */
[----:B------:R-:W-:-:S09]  /*23b0*/  WARPGROUP.DEPBAR.LE gsb0, 0x1 ;  /* 0x00008000000079c5 */ /* 0x000fd20000010100 */
[----:B------:R-:W-:Y:S05]  /*23c0*/  @!P1 BRA `(.L_x_32) ;  /* 0x0000000000889947 */ /* 0x000fea0003800000 */
[----:B------:R-:W-:Y:S02]  /*23d0*/  WARPGROUP.DEPBAR.LE gsb0, 0x0 ;  /* 0x00008000000079c5 */ /* 0x000fe40000010000 */
[----:B------:R-:W-:-:S01]  /*23e0*/  FADD R83, R24, R83 ;  /* 0x0000005318537221 */ /* 0x000fc20000000000 */
[----:B------:R-:W-:Y:S01]  /*23f0*/  FADD R84, R25, R84 ;  /* 0x0000005419547221 */ /* 0x000fe20000000000 */
        /* <DEDUP_REMOVED lines=30> */
[----:B------:R-:W-:-:S06]  /*25e0*/  UMOV UR6, URZ ;  /* 0x0000003f00067c82 */ /* 0x000fcc0008000000 */
.L_x_32:
[----:B------:R-:W-:Y:S05]  /*25f0*/  @!P2 BRA `(.L_x_33) ;  /* 0x000000000004a947 */ /* 0x000fea0003800000 */
[----:B------:R-:W-:Y:S01]  /*2600*/  BPT.TRAP 0x1 ;  /* 0x000000040000795c */ /* 0x000fe20000300000 */
.L_x_33:
[----:B01----:R-:W-:Y:S02]  /*2610*/  @P0 LEA R18, R15, UR12, 0x3 ;  /* 0x0000000c0f120c11 */ /* 0x003fe4000f8e18ff */
[----:B------:R-:W-:-:S03]  /*2620*/  ISETP.GT.U32.AND P1, PT, R7, 0x1, PT ;  /* 0x000000010700780c */ /* 0x000fc60003f24070 */
[----:B------:R-:W-:-:S05]  /*2630*/  @P0 VIADD R19, R18, 0xe0 ;  /* 0x000000e012130836 */ /* 0x000fca0000000000 */
[----:B------:R-:W-:-:S04]  /*2640*/  @P0 PRMT R19, R12, 0x654, R19 ;  /* 0x000006540c130816 */ /* 0x000fc80000000013 */
[----:B------:R0:W-:Y:S01]  /*2650*/  @P0 SYNCS.ARRIVE.TRANS64.RED.A1T0 RZ, [R19+URZ], RZ ;  /* 0x000000ff13ff09a7 */ /* 0x0001e2000810043f */
[----:B------:R-:W-:Y:S05]  /*2660*/  @P1 BRA `(.L_x_34) ;  /* 0x0000000000041947 */ /* 0x000fea0003800000 */
[----:B------:R-:W-:Y:S01]  /*2670*/  BPT.TRAP 0x1 ;  /* 0x000000040000795c */ /* 0x000fe20000300000 */
.L_x_34:
[----:B------:R-:W-:Y:S01]  /*2680*/  UIADD3 UR19, UR19, 0x1, URZ ;  /* 0x0000000113137890 */ /* 0x000fe2000fffe03f */
[C---:B------:R-:W-:Y:S01]  /*2690*/  ISETP.GT.AND P2, PT, R14.reuse, 0x1, PT ;  /* 0x000000010e00780c */ /* 0x040fe20003f44270 */
[----:B------:R-:W-:Y:S02]  /*26a0*/  VIADD R15, R15, 0x1 ;  /* 0x000000010f0f7836 */ /* 0x000fe40000000000 */
[----:B------:R-:W-:Y:S01]  /*26b0*/  UISETP.NE.AND UP0, UPT, UR19, 0x1c, UPT ;  /* 0x0000001c1300788c */ /* 0x000fe2000bf05270 */
[----:B------:R-:W-:Y:S02]  /*26c0*/  VIADD R14, R14, 0xffffffff ;  /* 0xffffffff0e0e7836 */ /* 0x000fe40000000000 */
[C---:B------:R-:W-:Y:S01]  /*26d0*/  ISETP.NE.AND P1, PT, R15.reuse, 0x1c, PT ;  /* 0x0000001c0f00780c */ /* 0x040fe20003f25270 */
[----:B------:R-:W-:Y:S02]  /*26e0*/  USEL UR8, URZ, 0x1, UP0 ;  /* 0x000000013f087887 */ /* 0x000fe40008000000 */
[----:B------:R-:W-:Y:S01]  /*26f0*/  USEL UR19, UR19, URZ, UP0 ;  /* 0x0000003f13137287 */ /* 0x000fe20008000000 */
[----:B------:R-:W-:-:S03]  /*2700*/  SEL R15, R15, RZ, P1 ;  /* 0x000000ff0f0f7207 */ /* 0x000fc60000800000 */
[----:B------:R-:W-:Y:S01]  /*2710*/  LOP3.LUT R87, R87, UR8, RZ, 0x3c, !PT ;  /* 0x0000000857577c12 */ /* 0x000fe2000f8e3cff */
[----:B------:R-:W-:Y:S01]  /*2720*/  UMOV UR8, 0x1 ;  /* 0x0000000100087882 */ /* 0x000fe20000000000 */
[----:B------:R-:W-:Y:S06]  /*2730*/  @P2 BRA `(.L_x_35) ;  /* 0xfffffff800a82947 */ /* 0x000fec000383ffff */
.L_x_27:
[----:B------:R-:W-:Y:S01]  /*2740*/  UISETP.NE.AND UP0, UPT, UR6, URZ, UPT ;  /* 0x0000003f0600728c */ /* 0x000fe2000bf05270 */
[----:B01----:R-:W0:Y:S01]  /*2750*/  LDC R14, c[0x0][0x28c] ;  /* 0x0000a300ff0e7b82 */ /* 0x003e220000000800 */
[----:B------:R-:W-:Y:S02]  /*2760*/  IMAD.U32 R15, RZ, RZ, UR24 ;  /* 0x00000018ff0f7e24 */ /* 0x000fe4000f8e00ff */
[----:B------:R-:W-:-:S06]  /*2770*/  USEL UR6, URZ, 0x1, !UP0 ;  /* 0x000000013f067887 */ /* 0x000fcc000c000000 */
[----:B------:R-:W-:-:S13]  /*2780*/  ISETP.NE.AND P1, PT, RZ, UR6, PT ;  /* 0x00000006ff007c0c */ /* 0x000fda000bf25270 */
[----:B------:R-:W-:Y:S05]  /*2790*/  @!P1 BRA `(.L_x_36) ;  /* 0x0000000000849947 */ /* 0x000fea0003800000 */
[----:B------:R-:W-:Y:S02]  /*27a0*/  WARPGROUP.DEPBAR.LE gsb0, 0x0 ;  /* 0x00008000000079c5 */ /* 0x000fe40000010000 */
[----:B------:R-:W-:Y:S01]  /*27b0*/  FADD R83, R24, R83 ;  /* 0x0000005318537221 */ /* 0x000fe20000000000 */
        /* <DEDUP_REMOVED lines=30> */
[----:B------:R-:W-:-:S07]  /*29a0*/  FADD R22, R22, R55 ;  /* 0x0000003716167221 */ /* 0x000fce0000000000 */
.L_x_36:
[----:B0-----:R-:W-:Y:S01]  /*29b0*/  ISETP.GE.AND P1, PT, R14, 0x1, PT ;  /* 0x000000010e00780c */ /* 0x001fe20003f26270 */
[----:B------:R0:W-:Y:S01]  /*29c0*/  SYNCS.ARRIVE.TRANS64.A1T0 RZ, [R15+UR23], RZ ;  /* 0x000000ff0fff79a7 */ /* 0x0001e20008100017 */
[----:B------:R-:W-:-:S11]  /*29d0*/  WARPGROUP.DEPBAR.LE gsb0, 0x0 ;  /* 0x00008000000079c5 */ /* 0x000fd60000010000 */
[----:B------:R-:W-:Y:S05]  /*29e0*/  @!P1 BRA `(.L_x_37) ;  /* 0x0000000000449947 */ /* 0x000fea0003800000 */
[----:B------:R-:W-:-:S13]  /*29f0*/  ISETP.NE.AND P1, PT, R85, 0x3, PT ;  /* 0x000000035500780c */ /* 0x000fda0003f25270 */
[----:B------:R-:W-:Y:S05]  /*2a00*/  @!P1 BRA `(.L_x_38) ;  /* 0x0000000000049947 */ /* 0x000fea0003800000 */
[----:B------:R-:W-:Y:S01]  /*2a10*/  BPT.TRAP 0x1 ;  /* 0x000000040000795c */ /* 0x000fe20000300000 */
.L_x_38:
[----:B------:R-:W-:Y:S01]  /*2a20*/  VOTEU.ANY UP0, P0 ;  /* 0x00000000003f7886 */ /* 0x000fe20000000100 */
[----:B------:R-:W-:-:S04]  /*2a30*/  ISETP.GT.U32.AND P1, PT, R7, 0x1, PT ;  /* 0x000000010700780c */ /* 0x000fc80003f24070 */
[----:B------:R-:W-:-:S06]  /*2a40*/  @UP0 UIADD3 UR6, UR14, UR5, URZ ;  /* 0x000000050e060290 */ /* 0x000fcc000fffe03f */
[----:B------:R-:W-:Y:S02]  /*2a50*/  IMAD.U32 R14, RZ, RZ, UR6 ;  /* 0x00000006ff0e7e24 */ /* 0x000fe4000f8e00ff */
[----:B------:R-:W-:-:S03]  /*2a60*/  IMAD.U32 R19, RZ, RZ, UR6 ;  /* 0x00000006ff137e24 */ /* 0x000fc6000f8e00ff */
[----:B------:R-:W-:-:S05]  /*2a70*/  @P0 SHF.R.U32.HI R14, RZ, 0x2, R14 ;  /* 0x00000002ff0e0819 */ /* 0x000fca000001160e */
[----:B0-----:R-:W-:-:S04]  /*2a80*/  @P0 IMAD.WIDE.U32 R14, R14, 0x24924925, RZ ;  /* 0x249249250e0e0825 */ /* 0x001fc800078e00ff */
[----:B------:R-:W-:-:S05]  /*2a90*/  @P0 IMAD R14, R15, -0x1c, R19 ;  /* 0xffffffe40f0e0824 */ /* 0x000fca00078e0213 */
[----:B------:R-:W-:-:S05]  /*2aa0*/  @P0 LEA R14, R14, UR12, 0x3 ;  /* 0x0000000c0e0e0c11 */ /* 0x000fca000f8e18ff */
[----:B------:R-:W-:-:S05]  /*2ab0*/  @P0 VIADD R15, R14, 0xe0 ;  /* 0x000000e00e0f0836 */ /* 0x000fca0000000000 */
[----:B------:R-:W-:-:S04]  /*2ac0*/  @P0 PRMT R15, R12, 0x654, R15 ;  /* 0x000006540c0f0816 */ /* 0x000fc8000000000f */
[----:B------:R1:W-:Y:S01]  /*2ad0*/  @P0 SYNCS.ARRIVE.TRANS64.RED.A1T0 RZ, [R15+URZ], RZ ;  /* 0x000000ff0fff09a7 */ /* 0x0003e2000810043f */
[----:B------:R-:W-:Y:S05]  /*2ae0*/  @P1 BRA `(.L_x_37) ;  /* 0x0000000000041947 */ /* 0x000fea0003800000 */
[----:B------:R-:W-:Y:S01]  /*2af0*/  BPT.TRAP 0x1 ;  /* 0x000000040000795c */ /* 0x000fe20000300000 */
.L_x_37:
[----:B------:R-:W-:Y:S01]  /*2b00*/  SHF.L.U32 R14, R86, 0x1f, RZ ;  /* 0x0000001f560e7819 */ /* 0x000fe200000006ff */
[----:B------:R-:W-:Y:S01]  /*2b10*/  UIADD3 UR5, UR22, UR5, URZ ;  /* 0x0000000516057290 */ /* 0x000fe2000fffe03f */
[----:B------:R-:W3:Y:S01]  /*2b20*/  LDC R26, c[0x0][0x288] ;  /* 0x0000a200ff1a7b82 */ /* 0x000ee20000000800 */
[----:B------:R-:W-:Y:S01]  /*2b30*/  UISETP.GE.U32.AND UP1, UPT, UR22, 0x1c, UPT ;  /* 0x0000001c1600788c */ /* 0x000fe2000bf26070 */
[----:B------:R-:W-:Y:S01]  /*2b40*/  IMAD.SHL.U32 R24, R17, 0x2, RZ ;  /* 0x0000000211187824 */ /* 0x000fe200078e00ff */
[----:B------:R-:W-:Y:S02]  /*2b50*/  UISETP.GT.U32.AND UP0, UPT, UR5, 0x1b, UPT ;  /* 0x0000001b0500788c */ /* 0x000fe4000bf04070 */
[----:B------:R-:W-:Y:S02]  /*2b60*/  USHF.R.U32.HI UR6, URZ, 0x2, UR5 ;  /* 0x000000023f067899 */ /* 0x000fe40008011605 */
[----:B------:R-:W-:Y:S01]  /*2b70*/  UISETP.LT.U32.AND UP0, UPT, UR22, 0x1c, UP0 ;  /* 0x0000001c1600788c */ /* 0x000fe20008701070 */
[----:B------:R-:W2:Y:S01]  /*2b80*/  SYNCS.PHASECHK.TRANS64.TRYWAIT P1, [UR15+0x8], R14 ;  /* 0x0000080eff0075a7 */ /* 0x000ea2000802014f */
[----:B------:R-:W-:Y:S01]  /*2b90*/  UIMAD.WIDE.U32 UR6, UR6, 0x24924925, URZ ;  /* 0x24924925060678a5 */ /* 0x000fe2000f8e003f */
[----:B------:R-:W-:Y:S01]  /*2ba0*/  SHF.R.S32.HI R25, RZ, 0x1f, R24 ;  /* 0x0000001fff197819 */ /* 0x000fe20000011418 */
[----:B------:R-:W-:-:S02]  /*2bb0*/  USEL UR8, URZ, 0x1, !UP0 ;  /* 0x000000013f087887 */ /* 0x000fc4000c000000 */
[----:B------:R-:W-:Y:S02]  /*2bc0*/  UIMAD UR5, UR7, -0x1c, UR5 ;  /* 0xffffffe4070578a4 */ /* 0x000fe4000f8e0205 */
[----:B------:R-:W-:-:S04]  /*2bd0*/  ULOP3.LUT UR4, UR4, UR8, URZ, 0x3c, !UPT ;  /* 0x0000000804047292 */ /* 0x000fc8000f8e3c3f */
[----:B------:R-:W-:Y:S01]  /*2be0*/  @UP1 ULOP3.LUT UR4, UR4, 0x1, UR7, 0x78, !UPT ;  /* 0x0000000104041892 */ /* 0x000fe2000f8e7807 */
[----:B--23--:R-:W-:Y:S11]  /*2bf0*/  @!P1 BRA `(.L_x_39) ;  /* 0x0000004c00209947 */ /* 0x00cff60003800000 */
.L_x_157:
[----:B------:R-:W-:Y:S01]  /*2c00*/  IMAD.SHL.U32 R27, R6, 0x40, RZ ;  /* 0x00000040061b7824 */ /* 0x000fe200078e00ff */
[----:B------:R-:W-:Y:S01]  /*2c10*/  ULDC UR8, c[0x0][0x284] ;  /* 0x0000a10000087ab9 */ /* 0x000fe20000000800 */
[----:B------:R-:W-:Y:S01]  /*2c20*/  IMAD.SHL.U32 R33, R4, 0x40, RZ ;  /* 0x0000004004217824 */ /* 0x000fe200078e00ff */
[----:B------:R-:W-:Y:S01]  /*2c30*/  SHF.R.S32.HI R34, RZ, 0x1f, R5 ;  /* 0x0000001fff227819 */ /* 0x000fe20000011405 */
[----:B------:R-:W-:Y:S01]  /*2c40*/  ULDC.64 UR6, c[0x0][0x5d0] ;  /* 0x0001740000067ab9 */ /* 0x000fe20000000a00 */
[----:B------:R-:W-:Y:S01]  /*2c50*/  ISETP.GE.AND P1, PT, R27, UR8, PT ;  /* 0x000000081b007c0c */ /* 0x000fe2000bf26270 */
[----:B01----:R-:W-:Y:S01]  /*2c60*/  IMAD.WIDE.U32 R14, R5, UR6, R24 ;  /* 0x00000006050e7c25 */ /* 0x003fe2000f8e0018 */
[----:B------:R-:W-:Y:S02]  /*2c70*/  SHF.R.S32.HI R32, RZ, 0x1f, R33 ;  /* 0x0000001fff207819 */ /* 0x000fe40000011421 */
[C---:B------:R-:W-:Y:S01]  /*2c80*/  ISETP.GE.OR P1, PT, R33.reuse, R26, P1 ;  /* 0x0000001a2100720c */ /* 0x040fe20000f26670 */
[----:B------:R-:W-:Y:S01]  /*2c90*/  IMAD R4, R34, UR6, RZ ;  /* 0x0000000622047c24 */ /* 0x000fe2000f8e02ff */
[----:B------:R-:W-:-:S03]  /*2ca0*/  IADD3 R14, P2, R33, R14, RZ ;  /* 0x0000000e210e7210 */ /* 0x000fc60007f5e0ff */
[----:B------:R-:W-:-:S05]  /*2cb0*/  IMAD R19, R5, UR7, R4 ;  /* 0x0000000705137c24 */ /* 0x000fca000f8e0204 */
[----:B------:R-:W-:-:S03]  /*2cc0*/  IADD3.X R15, R32, R15, R19, P2, !PT ;  /* 0x0000000f200f7210 */ /* 0x000fc600017fe413 */
[----:B------:R-:W-:Y:S05]  /*2cd0*/  @P1 BRA `(.L_x_40) ;  /* 0x0000002400a81947 */ /* 0x000fea0003800000 */
[----:B------:R-:W0:Y:S01]  /*2ce0*/  LDC.64 R30, c[0x0][0x5c8] ;  /* 0x00017200ff1e7b82 */ /* 0x000e220000000a00 */
[----:B------:R-:W-:Y:S01]  /*2cf0*/  IMAD.WIDE R28, R6, 0x40, R10 ;  /* 0x00000040061c7825 */ /* 0x000fe200078e020a */
[----:B------:R-:W-:Y:S01]  /*2d00*/  ULDC.64 UR6, c[0x0][0x5c0] ;  /* 0x0001700000067ab9 */ /* 0x000fe20000000a00 */
[----:B------:R-:W-:Y:S02]  /*2d10*/  BSSY B0, `(.L_x_40) ;  /* 0x0000266000007945 */ /* 0x000fe40003800000 */
[----:B------:R-:W-:Y:S02]  /*2d20*/  IMAD R26, R17, -0x2, R26 ;  /* 0xfffffffe111a7824 */ /* 0x000fe400078e021a */
[----:B------:R-:W-:Y:S02]  /*2d30*/  IMAD.IADD R6, R20, 0x1, -R27 ;  /* 0x0000000114067824 */ /* 0x000fe400078e0a1b */
[----:B------:R-:W-:Y:S02]  /*2d40*/  IMAD.IADD R26, R26, 0x1, -R33 ;  /* 0x000000011a1a7824 */ /* 0x000fe400078e0a21 */
[----:B0-----:R-:W-:-:S02]  /*2d50*/  IMAD R4, R29, R30, RZ ;  /* 0x0000001e1d047224 */ /* 0x001fc400078e02ff */
[----:B------:R-:W-:-:S04]  /*2d60*/  IMAD.WIDE.U32 R14, R28, R30, R14 ;  /* 0x0000001e1c0e7225 */ /* 0x000fc800078e000e */
[----:B------:R-:W-:Y:S01]  /*2d70*/  IMAD R19, R28, R31, R4 ;  /* 0x0000001f1c137224 */ /* 0x000fe200078e0204 */
[----:B------:R-:W-:Y:S02]  /*2d80*/  LEA R4, P1, R30, R14, 0x3 ;  /* 0x0000000e1e047211 */ /* 0x000fe400078218ff */
[----:B------:R-:W-:Y:S01]  /*2d90*/  IADD3 R18, P2, R14, UR6, RZ ;  /* 0x000000060e127c10 */ /* 0x000fe2000ff5e0ff */
[----:B------:R-:W-:Y:S01]  /*2da0*/  IMAD.IADD R19, R15, 0x1, R19 ;  /* 0x000000010f137824 */ /* 0x000fe200078e0213 */
[----:B------:R-:W-:-:S04]  /*2db0*/  IADD3 R14, P3, R4, UR6, RZ ;  /* 0x00000006040e7c10 */ /* 0x000fc8000ff7e0ff */
[----:B------:R-:W-:Y:S02]  /*2dc0*/  LEA.HI.X R4, R30, R19, R31, 0x3, P1 ;  /* 0x000000131e047211 */ /* 0x000fe400008f1c1f */
[----:B----45:R-:W-:Y:S02]  /*2dd0*/  FSETP.NEU.AND P1, PT, R16, RZ, PT ;  /* 0x000000ff1000720b */ /* 0x030fe40003f2d000 */
[----:B------:R-:W-:Y:S02]  /*2de0*/  IADD3.X R19, R19, UR7, RZ, P2, !PT ;  /* 0x0000000713137c10 */ /* 0x000fe400097fe4ff */
[----:B------:R-:W-:-:S09]  /*2df0*/  IADD3.X R15, R4, UR7, RZ, P3, !PT ;  /* 0x00000007040f7c10 */ /* 0x000fd20009ffe4ff */
[----:B------:R-:W-:Y:S05]  /*2e00*/  @!P1 BRA `(.L_x_41) ;  /* 0x0000001c00189947 */ /* 0x000fea0003800000 */
[----:B------:R-:W-:Y:S01]  /*2e10*/  ULDC.64 UR6, c[0x0][0x5b8] ;  /* 0x00016e0000067ab9 */ /* 0x000fe20000000a00 */
[----:B------:R-:W-:Y:S01]  /*2e20*/  ISETP.GE.AND P2, PT, R26, 0x1, PT ;  /* 0x000000011a00780c */ /* 0x000fe20003f46270 */
[----:B------:R-:W-:Y:S01]  /*2e30*/  IMAD.WIDE.U32 R24, R5, UR6, R24 ;  /* 0x0000000605187c25 */ /* 0x000fe2000f8e0018 */
[----:B------:R-:W-:Y:S01]  /*2e40*/  ULDC.64 UR8, c[0x0][0x5a8] ;  /* 0x00016a0000087ab9 */ /* 0x000fe20000000a00 */
[----:B------:R-:W-:Y:S01]  /*2e50*/  BSSY B1, `(.L_x_42) ;  /* 0x000000f000017945 */ /* 0x000fe20003800000 */
[----:B------:R-:W-:Y:S01]  /*2e60*/  ISETP.LT.OR P5, PT, R6, 0x1, !P2 ;  /* 0x000000010600780c */ /* 0x000fe200057a1670 */
[----:B------:R-:W-:Y:S01]  /*2e70*/  IMAD R4, R34, UR6, RZ ;  /* 0x0000000622047c24 */ /* 0x000fe2000f8e02ff */
[----:B------:R-:W-:-:S03]  /*2e80*/  IADD3 R24, P1, R33, R24, RZ ;  /* 0x0000001821187210 */ /* 0x000fc60007f3e0ff */
[----:B------:R-:W-:Y:S01]  /*2e90*/  IMAD R5, R5, UR7, R4 ;  /* 0x0000000705057c24 */ /* 0x000fe2000f8e0204 */
[----:B------:R-:W-:Y:S02]  /*2ea0*/  ULDC.64 UR6, c[0x0][0x5b0] ;  /* 0x00016c0000067ab9 */ /* 0x000fe40000000a00 */
[----:B------:R-:W-:Y:S02]  /*2eb0*/  IMAD R27, R29, UR6, RZ ;  /* 0x000000061d1b7c24 */ /* 0x000fe4000f8e02ff */
[----:B------:R-:W-:Y:S02]  /*2ec0*/  IADD3.X R25, R32, R25, R5, P1, !PT ;  /* 0x0000001920197210 */ /* 0x000fe40000ffe405 */
[C---:B------:R-:W-:Y:S02]  /*2ed0*/  IMAD R27, R28.reuse, UR7, R27 ;  /* 0x000000071c1b7c24 */ /* 0x040fe4000f8e021b */
[----:B------:R-:W-:-:S03]  /*2ee0*/  IMAD.WIDE.U32 R4, R28, UR6, R24 ;  /* 0x000000061c047c25 */ /* 0x000fc6000f8e0018 */
[----:B------:R-:W-:-:S04]  /*2ef0*/  IADD3 R4, P1, R4, UR8, RZ ;  /* 0x0000000804047c10 */ /* 0x000fc8000ff3e0ff */
[--C-:B------:R-:W-:Y:S02]  /*2f00*/  IADD3.X R5, R5, UR9, R27.reuse, P1, !PT ;  /* 0x0000000905057c10 */ /* 0x100fe40008ffe41b */
[----:B------:R-:W-:Y:S01]  /*2f10*/  PRMT R27, RZ, 0x7610, R27 ;  /* 0x00007610ff1b7816 */ /* 0x000fe2000000001b */
[----:B------:R-:W-:Y:S06]  /*2f20*/  @P5 BRA `(.L_x_43) ;  /* 0x0000000000045947 */ /* 0x000fec0003800000 */
[----:B------:R0:W5:Y:S02]  /*2f30*/  LDG.E.U8 R27, desc[UR20][R4.64] ;  /* 0x00000014041b7981 */ /* 0x000164000c1e1100 */
.L_x_43:
[----:B------:R-:W-:Y:S05]  /*2f40*/  BSYNC B1 ;  /* 0x0000000000017941 */ /* 0x000fea0003800000 */
.L_x_42:
[----:B-----5:R-:W-:Y:S01]  /*2f50*/  LOP3.LUT R27, R27, 0xff, RZ, 0xc0, !PT ;  /* 0x000000ff1b1b7812 */ /* 0x020fe200078ec0ff */
[----:B------:R-:W-:Y:S01]  /*2f60*/  BSSY B1, `(.L_x_44) ;  /* 0x000000c000017945 */ /* 0x000fe20003800000 */
[----:B------:R-:W-:Y:S02]  /*2f70*/  ISETP.GE.AND P1, PT, R26, 0x2, PT ;  /* 0x000000021a00780c */ /* 0x000fe40003f26270 */
[----:B------:R-:W-:Y:S02]  /*2f80*/  F2FP.F16.E4M3.UNPACK_B R27, R27 ;  /* 0x0000001bff1b723e */ /* 0x000fe400020006ff */
[----:B------:R-:W-:-:S03]  /*2f90*/  ISETP.LT.OR P3, PT, R6, 0x1, !P1 ;  /* 0x000000010600780c */ /* 0x000fc60004f61670 */
[----:B------:R-:W-:-:S05]  /*2fa0*/  HADD2.F32 R27, -RZ, R27.H0_H0 ;  /* 0x2000001bff1b7230 */ /* 0x000fca0000004100 */
[----:B------:R-:W-:Y:S01]  /*2fb0*/  FMUL R30, R27, R16 ;  /* 0x000000101b1e7220 */ /* 0x000fe20000400000 */
[----:B------:R-:W-:-:S03]  /*2fc0*/  PRMT R27, RZ, 0x7610, R27 ;  /* 0x00007610ff1b7816 */ /* 0x000fc6000000001b */
[----:B------:R-:W-:-:S05]  /*2fd0*/  FFMA R30, R83, R13, R30 ;  /* 0x0000000d531e7223 */ /* 0x000fca000000001e */
[----:B------:R-:W-:-:S05]  /*2fe0*/  F2FP.SATFINITE.E4M3.F32.PACK_AB_MERGE_C R31, RZ, R30, RZ ;  /* 0x0000001eff1f723e */ /* 0x000fca00048070ff */
[----:B------:R1:W-:Y:S01]  /*2ff0*/  @!P5 STG.E.U8 desc[UR20][R18.64], R31 ;  /* 0x0000001f1200d986 */ /* 0x0003e2000c101114 */
[----:B------:R-:W-:Y:S05]  /*3000*/  @P3 BRA `(.L_x_45) ;  /* 0x0000000000043947 */ /* 0x000fea0003800000 */
[----:B------:R2:W5:Y:S02]  /*3010*/  LDG.E.U8 R27, desc[UR20][R4.64+0x1] ;  /* 0x00000114041b7981 */ /* 0x000564000c1e1100 */
.L_x_45:
[----:B------:R-:W-:Y:S05]  /*3020*/  BSYNC B1 ;  /* 0x0000000000017941 */ /* 0x000fea0003800000 */
.L_x_44:
[----:B-----5:R-:W-:Y:S01]  /*3030*/  LOP3.LUT R27, R27, 0xff, RZ, 0xc0, !PT ;  /* 0x000000ff1b1b7812 */ /* 0x020fe200078ec0ff */
[----:B------:R-:W-:Y:S01]  /*3040*/  BSSY B1, `(.L_x_46) ;  /* 0x0000012000017945 */ /* 0x000fe20003800000 */
[----:B-1----:R-:W-:Y:S02]  /*3050*/  IADD3 R31, P5, R28, 0x8, RZ ;  /* 0x000000081c1f7810 */ /* 0x002fe40007fbe0ff */
[----:B------:R-:W-:Y:S02]  /*3060*/  F2FP.F16.E4M3.UNPACK_B R27, R27 ;  /* 0x0000001bff1b723e */ /* 0x000fe400020006ff */
[----:B------:R-:W-:Y:S01]  /*3070*/  ISETP.LT.OR P2, PT, R6, 0x9, !P2 ;  /* 0x000000090600780c */ /* 0x000fe20005741670 */
[----:B------:R-:W-:Y:S02]  /*3080*/  IMAD.X R28, RZ, RZ, R29, P5 ;  /* 0x000000ffff1c7224 */ /* 0x000fe400028e061d */
[----:B------:R-:W-:Y:S02]  /*3090*/  HADD2.F32 R27, -RZ, R27.H0_H0 ;  /* 0x2000001bff1b7230 */ /* 0x000fe40000004100 */
[----:B------:R-:W-:-:S02]  /*30a0*/  IMAD R28, R28, UR6, RZ ;  /* 0x000000061c1c7c24 */ /* 0x000fc4000f8e02ff */
[----:B------:R-:W-:-:S04]  /*30b0*/  IMAD.WIDE.U32 R24, R31, UR6, R24 ;  /* 0x000000061f187c25 */ /* 0x000fc8000f8e0018 */
[----:B------:R-:W-:Y:S01]  /*30c0*/  FMUL R27, R27, R16 ;  /* 0x000000101b1b7220 */ /* 0x000fe20000400000 */
[----:B------:R-:W-:-:S03]  /*30d0*/  IMAD R31, R31, UR7, R28 ;  /* 0x000000071f1f7c24 */ /* 0x000fc6000f8e021c */
[----:B------:R-:W-:Y:S01]  /*30e0*/  FFMA R27, R84, R13, R27 ;  /* 0x0000000d541b7223 */ /* 0x000fe2000000001b */
[----:B------:R-:W-:-:S04]  /*30f0*/  IADD3 R24, P5, R24, UR8, RZ ;  /* 0x0000000818187c10 */ /* 0x000fc8000ffbe0ff */
[----:B------:R-:W-:Y:S02]  /*3100*/  F2FP.SATFINITE.E4M3.F32.PACK_AB_MERGE_C R29, RZ, R27, RZ ;  /* 0x0000001bff1d723e */ /* 0x000fe400048070ff */
[----:B------:R-:W-:Y:S02]  /*3110*/  IADD3.X R25, R25, UR9, R31, P5, !PT ;  /* 0x0000000919197c10 */ /* 0x000fe4000affe41f */
[----:B------:R-:W-:Y:S01]  /*3120*/  PRMT R27, RZ, 0x7610, R27 ;  /* 0x00007610ff1b7816 */ /* 0x000fe2000000001b */
[----:B------:R1:W-:Y:S01]  /*3130*/  @!P3 STG.E.U8 desc[UR20][R18.64+0x1], R29 ;  /* 0x0000011d1200b986 */ /* 0x0003e2000c101114 */
[----:B------:R-:W-:Y:S05]  /*3140*/  @P2 BRA `(.L_x_47) ;  /* 0x0000000000042947 */ /* 0x000fea0003800000 */
[----:B------:R3:W5:Y:S02]  /*3150*/  LDG.E.U8 R27, desc[UR20][R24.64] ;  /* 0x00000014181b7981 */ /* 0x000764000c1e1100 */
.L_x_47:
[----:B------:R-:W-:Y:S05]  /*3160*/  BSYNC B1 ;  /* 0x0000000000017941 */ /* 0x000fea0003800000 */
.L_x_46:
[----:B-----5:R-:W-:Y:S01]  /*3170*/  LOP3.LUT R27, R27, 0xff, RZ, 0xc0, !PT ;  /* 0x000000ff1b1b7812 */ /* 0x020fe200078ec0ff */
[----:B------:R-:W-:Y:S01]  /*3180*/  BSSY B1, `(.L_x_48) ;  /* 0x000000b000017945 */ /* 0x000fe20003800000 */
[----:B------:R-:W-:Y:S02]  /*3190*/  ISETP.LT.OR P1, PT, R6, 0x9, !P1 ;  /* 0x000000090600780c */ /* 0x000fe40004f21670 */
[----:B------:R-:W-:-:S05]  /*31a0*/  F2FP.F16.E4M3.UNPACK_B R27, R27 ;  /* 0x0000001bff1b723e */ /* 0x000fca00020006ff */
[----:B------:R-:W-:-:S05]  /*31b0*/  HADD2.F32 R27, -RZ, R27.H0_H0 ;  /* 0x2000001bff1b7230 */ /* 0x000fca0000004100 */
[----:B------:R-:W-:Y:S01]  /*31c0*/  FMUL R28, R27, R16 ;  /* 0x000000101b1c7220 */ /* 0x000fe20000400000 */
[----:B------:R-:W-:-:S03]  /*31d0*/  PRMT R27, RZ, 0x7610, R27 ;  /* 0x00007610ff1b7816 */ /* 0x000fc6000000001b */
[----:B------:R-:W-:-:S05]  /*31e0*/  FFMA R28, R81, R13, R28 ;  /* 0x0000000d511c7223 */ /* 0x000fca000000001c */
[----:B-1----:R-:W-:-:S05]  /*31f0*/  F2FP.SATFINITE.E4M3.F32.PACK_AB_MERGE_C R29, RZ, R28, RZ ;  /* 0x0000001cff1d723e */ /* 0x002fca00048070ff */
[----:B------:R1:W-:Y:S01]  /*3200*/  @!P2 STG.E.U8 desc[UR20][R14.64], R29 ;  /* 0x0000001d0e00a986 */ /* 0x0003e2000c101114 */
[----:B------:R-:W-:Y:S05]  /*3210*/  @P1 BRA `(.L_x_49) ;  /* 0x0000000000041947 */ /* 0x000fea0003800000 */
[----:B------:R4:W5:Y:S02]  /*3220*/  LDG.E.U8 R27, desc[UR20][R24.64+0x1] ;  /* 0x00000114181b7981 */ /* 0x000964000c1e1100 */
.L_x_49:
[----:B------:R-:W-:Y:S05]  /*3230*/  BSYNC B1 ;  /* 0x0000000000017941 */ /* 0x000fea0003800000 */
.L_x_48:
[----:B-----5:R-:W-:Y:S01]  /*3240*/  LOP3.LUT R27, R27, 0xff, RZ, 0xc0, !PT ;  /* 0x000000ff1b1b7812 */ /* 0x020fe200078ec0ff */
[----:B------:R-:W-:Y:S01]  /*3250*/  BSSY B1, `(.L_x_50) ;  /* 0x000000c000017945 */ /* 0x000fe20003800000 */
[----:B------:R-:W-:Y:S02]  /*3260*/  ISETP.GE.AND P2, PT, R26, 0x9, PT ;  /* 0x000000091a00780c */ /* 0x000fe40003f46270 */
[----:B------:R-:W-:Y:S02]  /*3270*/  F2FP.F16.E4M3.UNPACK_B R27, R27 ;  /* 0x0000001bff1b723e */ /* 0x000fe400020006ff */
[----:B------:R-:W-:-:S03]  /*3280*/  ISETP.LT.OR P3, PT, R6, 0x1, !P2 ;  /* 0x000000010600780c */ /* 0x000fc60005761670 */
[----:B------:R-:W-:-:S05]  /*3290*/  HADD2.F32 R27, -RZ, R27.H0_H0 ;  /* 0x2000001bff1b7230 */ /* 0x000fca0000004100 */
[----:B------:R-:W-:-:S04]  /*32a0*/  FMUL R27, R27, R16 ;  /* 0x000000101b1b7220 */ /* 0x000fc80000400000 */
[----:B------:R-:W-:-:S05]  /*32b0*/  FFMA R27, R82, R13, R27 ;  /* 0x0000000d521b7223 */ /* 0x000fca000000001b */
[----:B-1----:R-:W-:Y:S02]  /*32c0*/  F2FP.SATFINITE.E4M3.F32.PACK_AB_MERGE_C R29, RZ, R27, RZ ;  /* 0x0000001bff1d723e */ /* 0x002fe400048070ff */
[----:B------:R-:W-:-:S03]  /*32d0*/  PRMT R27, RZ, 0x7610, R27 ;  /* 0x00007610ff1b7816 */ /* 0x000fc6000000001b */
[----:B------:R1:W-:Y:S01]  /*32e0*/  @!P1 STG.E.U8 desc[UR20][R14.64+0x1], R29 ;  /* 0x0000011d0e009986 */ /* 0x0003e2000c101114 */
[----:B------:R-:W-:Y:S05]  /*32f0*/  @P3 BRA `(.L_x_51) ;  /* 0x0000000000043947 */ /* 0x000fea0003800000 */
[----:B------:R0:W5:Y:S02]  /*3300*/  LDG.E.U8 R27, desc[UR20][R4.64+0x8] ;  /* 0x00000814041b7981 */ /* 0x000164000c1e1100 */
.L_x_51:
[----:B------:R-:W-:Y:S05]  /*3310*/  BSYNC B1 ;  /* 0x0000000000017941 */ /* 0x000fea0003800000 */
.L_x_50:
        /* <DEDUP_REMOVED lines=13> */
.L_x_53:
[----:B------:R-:W-:Y:S05]  /*33f0*/  BSYNC B1 ;  /* 0x0000000000017941 */ /* 0x000fea0003800000 */
.L_x_52:
[----:B-----5:R-:W-:Y:S01]  /*3400*/  LOP3.LUT R27, R27, 0xff, RZ, 0xc0, !PT ;  /* 0x000000ff1b1b7812 */ /* 0x020fe200078ec0ff */
[----:B------:R-:W-:Y:S01]  /*3410*/  BSSY B1, `(.L_x_54) ;  /* 0x000000b000017945 */ /* 0x000fe20003800000 */
[----:B------:R-:W-:Y:S02]  /*3420*/  ISETP.LT.OR P2, PT, R6, 0x9, !P2 ;  /* 0x000000090600780c */ /* 0x000fe40005741670 */
[----:B------:R-:W-:-:S05]  /*3430*/  F2FP.F16.E4M3.UNPACK_B R27, R27 ;  /* 0x0000001bff1b723e */ /* 0x000fca00020006ff */
        /* <DEDUP_REMOVED lines=8> */
.L_x_55:
[----:B------:R-:W-:Y:S05]  /*34c0*/  BSYNC B1 ;  /* 0x0000000000017941 */ /* 0x000fea0003800000 */
.L_x_54:
        /* <DEDUP_REMOVED lines=12> */
.L_x_57:
[----:B------:R-:W-:Y:S05]  /*3590*/  BSYNC B1 ;  /* 0x0000000000017941 */ /* 0x000fea0003800000 */
.L_x_56:
        /* <DEDUP_REMOVED lines=13> */
.L_x_59:
[----:B------:R-:W-:Y:S05]  /*3670*/  BSYNC B1 ;  /* 0x0000000000017941 */ /* 0x000fea0003800000 */
.L_x_58:
        /* <DEDUP_REMOVED lines=13> */
.L_x_61:
[----:B------:R-:W-:Y:S05]  /*3750*/  BSYNC B1 ;  /* 0x0000000000017941 */ /* 0x000fea0003800000 */
.L_x_60:
        /* <DEDUP_REMOVED lines=12> */
.L_x_63:
[----:B------:R-:W-:Y:S05]  /*3820*/  BSYNC B1 ;  /* 0x0000000000017941 */ /* 0x000fea0003800000 */
.L_x_62:
        /* <DEDUP_REMOVED lines=12> */
.L_x_65:
[----:B------:R-:W-:Y:S05]  /*38f0*/  BSYNC B1 ;  /* 0x0000000000017941 */ /* 0x000fea0003800000 */
.L_x_64:
        /* <DEDUP_REMOVED lines=13> */
.L_x_67:
[----:B------:R-:W-:Y:S05]  /*39d0*/  BSYNC B1 ;  /* 0x0000000000017941 */ /* 0x000fea0003800000 */
.L_x_66:
        /* <DEDUP_REMOVED lines=13> */
.L_x_69:
[----:B------:R-:W-:Y:S05]  /*3ab0*/  BSYNC B1 ;  /* 0x0000000000017941 */ /* 0x000fea0003800000 */
.L_x_68:
        /* <DEDUP_REMOVED lines=12> */
.L_x_71:
[----:B------:R-:W-:Y:S05]  /*3b80*/  BSYNC B1 ;  /* 0x0000000000017941 */ /* 0x000fea0003800000 */
.L_x_70:
        /* <DEDUP_REMOVED lines=12> */
.L_x_73:
[----:B------:R-:W-:Y:S05]  /*3c50*/  BSYNC B1 ;  /* 0x0000000000017941 */ /* 0x000fea0003800000 */
.L_x_72:
        /* <DEDUP_REMOVED lines=13> */
.L_x_75:
[----:B------:R-:W-:Y:S05]  /*3d30*/  BSYNC B1 ;  /* 0x0000000000017941 */ /* 0x000fea0003800000 */
.L_x_74:
        /* <DEDUP_REMOVED lines=13> */
.L_x_77:
[----:B------:R-:W-:Y:S05]  /*3e10*/  BSYNC B1 ;  /* 0x0000000000017941 */ /* 0x000fea0003800000 */
.L_x_76:
        /* <DEDUP_REMOVED lines=12> */
.L_x_79:
[----:B------:R-:W-:Y:S05]  /*3ee0*/  BSYNC B1 ;  /* 0x0000000000017941 */ /* 0x000fea0003800000 */
.L_x_78:
        /* <DEDUP_REMOVED lines=12> */
.L_x_81:
[----:B------:R-:W-:Y:S05]  /*3fb0*/  BSYNC B1 ;  /* 0x0000000000017941 */ /* 0x000fea0003800000 */
.L_x_80:
        /* <DEDUP_REMOVED lines=13> */
.L_x_83:
[----:B------:R-:W-:Y:S05]  /*4090*/  BSYNC B1 ;  /* 0x0000000000017941 */ /* 0x000fea0003800000 */
.L_x_82:
        /* <DEDUP_REMOVED lines=13> */
.L_x_85:
[----:B------:R-:W-:Y:S05]  /*4170*/  BSYNC B1 ;  /* 0x0000000000017941 */ /* 0x000fea0003800000 */
.L_x_84:
        /* <DEDUP_REMOVED lines=12> */
.L_x_87:
[----:B------:R-:W-:Y:S05]  /*4240*/  BSYNC B1 ;  /* 0x0000000000017941 */ /* 0x000fea0003800000 */
.L_x_86:
        /* <DEDUP_REMOVED lines=12> */
.L_x_89:
[----:B------:R-:W-:Y:S05]  /*4310*/  BSYNC B1 ;  /* 0x0000000000017941 */ /* 0x000fea0003800000 */
.L_x_88:
        /* <DEDUP_REMOVED lines=13> */
.L_x_91:
[----:B------:R-:W-:Y:S05]  /*43f0*/  BSYNC B1 ;  /* 0x0000000000017941 */ /* 0x000fea0003800000 */
.L_x_90:
        /* <DEDUP_REMOVED lines=13> */
.L_x_93:
[----:B------:R-:W-:Y:S05]  /*44d0*/  BSYNC B1 ;  /* 0x0000000000017941 */ /* 0x000fea0003800000 */
.L_x_92:
        /* <DEDUP_REMOVED lines=12> */
.L_x_95:
[----:B------:R-:W-:Y:S05]  /*45a0*/  BSYNC B1 ;  /* 0x0000000000017941 */ /* 0x000fea0003800000 */
.L_x_94:
        /* <DEDUP_REMOVED lines=12> */
.L_x_97:
[----:B------:R-:W-:Y:S05]  /*4670*/  BSYNC B1 ;  /* 0x0000000000017941 */ /* 0x000fea0003800000 */
.L_x_96:
        /* <DEDUP_REMOVED lines=13> */
.L_x_99:
[----:B------:R-:W-:Y:S05]  /*4750*/  BSYNC B1 ;  /* 0x0000000000017941 */ /* 0x000fea0003800000 */
.L_x_98:
[----:B-----5:R-:W-:Y:S01]  /*4760*/  LOP3.LUT R27, R27, 0xff, RZ, 0xc0, !PT ;  /* 0x000000ff1b1b7812 */ /* 0x020fe200078ec0ff */
[----:B------:R-:W-:Y:S01]  /*4770*/  BSSY B1, `(.L_x_100) ;  /* 0x000000c000017945 */ /* 0x000fe20003800000 */
[----:B------:R-:W-:Y:S02]  /*4780*/  ISETP.GE.AND P1, PT, R26, 0x3a, PT ;  /* 0x0000003a1a00780c */ /* 0x000fe40003f26270 */
[----:B------:R-:W-:Y:S02]  /*4790*/  F2FP.F16.E4M3.UNPACK_B R27, R27 ;  /* 0x0000001bff1b723e */ /* 0x000fe400020006ff */
[----:B------:R-:W-:-:S03]  /*47a0*/  ISETP.LT.OR P5, PT, R6, 0x1, !P1 ;  /* 0x000000010600780c */ /* 0x000fc60004fa1670 */
[----:B------:R-:W-:-:S05]  /*47b0*/  HADD2.F32 R27, -RZ, R27.H0_H0 ;  /* 0x2000001bff1b7230 */ /* 0x000fca0000004100 */
[----:B------:R-:W-:-:S04]  /*47c0*/  FMUL R28, R27, R16 ;  /* 0x000000101b1c7220 */ /* 0x000fc80000400000 */
[----:B------:R-:W-:Y:S01]  /*47d0*/  FFMA R28, R23, R13, R28 ;  /* 0x0000000d171c7223 */ /* 0x000fe2000000001c */
[----:B------:R-:W-:-:S04]  /*47e0*/  PRMT R23, RZ, 0x7610, R23 ;  /* 0x00007610ff177816 */ /* 0x000fc80000000017 */
[----:B------:R-:W-:-:S05]  /*47f0*/  F2FP.SATFINITE.E4M3.F32.PACK_AB_MERGE_C R27, RZ, R28, RZ ;  /* 0x0000001cff1b723e */ /* 0x000fca00048070ff */
[----:B------:R0:W-:Y:S01]  /*4800*/  @!P3 STG.E.U8 desc[UR20][R18.64+0x38], R27 ;  /* 0x0000381b1200b986 */ /* 0x0001e2000c101114 */
[----:B------:R-:W-:Y:S05]  /*4810*/  @P5 BRA `(.L_x_101) ;  /* 0x0000000000045947 */ /* 0x000fea0003800000 */
[----:B------:R0:W5:Y:S02]  /*4820*/  LDG.E.U8 R23, desc[UR20][R4.64+0x39] ;  /* 0x0000391404177981 */ /* 0x000164000c1e1100 */
.L_x_101:
[----:B------:R-:W-:Y:S05]  /*4830*/  BSYNC B1 ;  /* 0x0000000000017941 */ /* 0x000fea0003800000 */
.L_x_100:
[----:B-----5:R-:W-:Y:S01]  /*4840*/  LOP3.LUT R23, R23, 0xff, RZ, 0xc0, !PT ;  /* 0x000000ff17177812 */ /* 0x020fe200078ec0ff */
[----:B------:R-:W-:Y:S01]  /*4850*/  BSSY B1, `(.L_x_102) ;  /* 0x000000b000017945 */ /* 0x000fe20003800000 */
[----:B------:R-:W-:Y:S02]  /*4860*/  ISETP.LT.OR P2, PT, R6, 0x9, !P2 ;  /* 0x000000090600780c */ /* 0x000fe40005741670 */
[----:B------:R-:W-:Y:S02]  /*4870*/  F2FP.F16.E4M3.UNPACK_B R23, R23 ;  /* 0x00000017ff17723e */ /* 0x000fe400020006ff */
[----:B0-2---:R-:W-:-:S03]  /*4880*/  PRMT R4, RZ, 0x7610, R4 ;  /* 0x00007610ff047816 */ /* 0x005fc60000000004 */
[----:B------:R-:W-:-:S05]  /*4890*/  HADD2.F32 R23, -RZ, R23.H0_H0 ;  /* 0x20000017ff177230 */ /* 0x000fca0000004100 */
[----:B------:R-:W-:-:S04]  /*48a0*/  FMUL R23, R23, R16 ;  /* 0x0000001017177220 */ /* 0x000fc80000400000 */
[----:B------:R-:W-:-:S05]  /*48b0*/  FFMA R23, R56, R13, R23 ;  /* 0x0000000d38177223 */ /* 0x000fca0000000017 */
[----:B------:R-:W-:-:S05]  /*48c0*/  F2FP.SATFINITE.E4M3.F32.PACK_AB_MERGE_C R23, RZ, R23, RZ ;  /* 0x00000017ff17723e */ /* 0x000fca00048070ff */
[----:B------:R0:W-:Y:S01]  /*48d0*/  @!P5 STG.E.U8 desc[UR20][R18.64+0x39], R23 ;  /* 0x000039171200d986 */ /* 0x0001e2000c101114 */
[----:B------:R-:W-:Y:S05]  /*48e0*/  @P2 BRA `(.L_x_103) ;  /* 0x0000000000042947 */ /* 0x000fea0003800000 */
[----:B------:R2:W5:Y:S02]  /*48f0*/  LDG.E.U8 R4, desc[UR20][R24.64+0x38] ;  /* 0x0000381418047981 */ /* 0x000564000c1e1100 */
.L_x_103:
[----:B------:R-:W-:Y:S05]  /*4900*/  BSYNC B1 ;  /* 0x0000000000017941 */ /* 0x000fea0003800000 */
.L_x_102:
[----:B-----5:R-:W-:Y:S01]  /*4910*/  LOP3.LUT R4, R4, 0xff, RZ, 0xc0, !PT ;  /* 0x000000ff04047812 */ /* 0x020fe200078ec0ff */
[----:B------:R-:W-:Y:S01]  /*4920*/  BSSY B1, `(.L_x_104) ;  /* 0x000000b000017945 */ /* 0x000fe20003800000 */
[----:B------:R-:W-:Y:S02]  /*4930*/  ISETP.LT.OR P1, PT, R6, 0x9, !P1 ;  /* 0x000000090600780c */ /* 0x000fe40004f21670 */
[----:B------:R-:W-:-:S05]  /*4940*/  F2FP.F16.E4M3.UNPACK_B R4, R4 ;  /* 0x00000004ff04723e */ /* 0x000fca00020006ff */
[----:B------:R-:W-:-:S05]  /*4950*/  HADD2.F32 R5, -RZ, R4.H0_H0 ;  /* 0x20000004ff057230 */ /* 0x000fca0000004100 */
[----:B------:R-:W-:-:S04]  /*4960*/  FMUL R4, R5, R16 ;  /* 0x0000001005047220 */ /* 0x000fc80000400000 */
[----:B------:R-:W-:-:S05]  /*4970*/  FFMA R4, R21, R13, R4 ;  /* 0x0000000d15047223 */ /* 0x000fca0000000004 */
[----:B------:R-:W-:Y:S02]  /*4980*/  F2FP.SATFINITE.E4M3.F32.PACK_AB_MERGE_C R5, RZ, R4, RZ ;  /* 0x00000004ff05723e */ /* 0x000fe400048070ff */
[----:B------:R-:W-:-:S03]  /*4990*/  PRMT R4, RZ, 0x7610, R4 ;  /* 0x00007610ff047816 */ /* 0x000fc60000000004 */
[----:B------:R0:W-:Y:S01]  /*49a0*/  @!P2 STG.E.U8 desc[UR20][R14.64+0x38], R5 ;  /* 0x000038050e00a986 */ /* 0x0001e2000c101114 */
[----:B------:R-:W-:Y:S05]  /*49b0*/  @P1 BRA `(.L_x_105) ;  /* 0x0000000000041947 */ /* 0x000fea0003800000 */
[----:B------:R0:W5:Y:S02]  /*49c0*/  LDG.E.U8 R4, desc[UR20][R24.64+0x39] ;  /* 0x0000391418047981 */ /* 0x000164000c1e1100 */
.L_x_105:
[----:B------:R-:W-:Y:S05]  /*49d0*/  BSYNC B1 ;  /* 0x0000000000017941 */ /* 0x000fea0003800000 */
.L_x_104:
[----:B------:R-:W-:Y:S05]  /*49e0*/  @P1 BRA `(.L_x_106) ;  /* 0x0000000800601947 */ /* 0x000fea0003800000 */
[----:B-----5:R-:W-:-:S04]  /*49f0*/  LOP3.LUT R4, R4, 0xff, RZ, 0xc0, !PT ;  /* 0x000000ff04047812 */ /* 0x020fc800078ec0ff */
[----:B------:R-:W-:-:S05]  /*4a00*/  F2FP.F16.E4M3.UNPACK_B R4, R4 ;  /* 0x00000004ff04723e */ /* 0x000fca00020006ff */
[----:B0-----:R-:W-:-:S05]  /*4a10*/  HADD2.F32 R5, -RZ, R4.H0_H0 ;  /* 0x20000004ff057230 */ /* 0x001fca0000004100 */
[----:B------:R-:W-:-:S04]  /*4a20*/  FMUL R5, R5, R16 ;  /* 0x0000001005057220 */ /* 0x000fc80000400000 */
[----:B------:R-:W-:-:S05]  /*4a30*/  FFMA R5, R22, R13, R5 ;  /* 0x0000000d16057223 */ /* 0x000fca0000000005 */
[----:B------:R-:W-:-:S05]  /*4a40*/  F2FP.SATFINITE.E4M3.F32.PACK_AB_MERGE_C R5, RZ, R5, RZ ;  /* 0x00000005ff05723e */ /* 0x000fca00048070ff */
[----:B------:R0:W-:Y:S01]  /*4a50*/  STG.E.U8 desc[UR20][R14.64+0x39], R5 ;  /* 0x000039050e007986 */ /* 0x0001e2000c101114 */
[----:B------:R-:W-:Y:S05]  /*4a60*/  BRA `(.L_x_106) ;  /* 0x0000000800407947 */ /* 0x000fea0003800000 */
.L_x_41:
[----:B------:R-:W-:Y:S01]  /*4a70*/  ISETP.GE.AND P1, PT, R26, 0x2, PT ;  /* 0x000000021a00780c */ /* 0x000fe20003f26270 */
[-C--:B------:R-:W-:Y:S01]  /*4a80*/  FMUL R84, R84, R13.reuse ;  /* 0x0000000d54547220 */ /* 0x080fe20000400000 */
[----:B------:R-:W-:Y:S01]  /*4a90*/  ISETP.GE.AND P3, PT, R26, 0x1, PT ;  /* 0x000000011a00780c */ /* 0x000fe20003f66270 */
[-C--:B------:R-:W-:Y:S01]  /*4aa0*/  FMUL R83, R83, R13.reuse ;  /* 0x0000000d53537220 */ /* 0x080fe20000400000 */
[C---:B------:R-:W-:Y:S01]  /*4ab0*/  ISETP.LT.OR P5, PT, R6.reuse, 0x1, !P1 ;  /* 0x000000010600780c */ /* 0x040fe20004fa1670 */
[-C--:B------:R-:W-:Y:S01]  /*4ac0*/  FMUL R81, R81, R13.reuse ;  /* 0x0000000d51517220 */ /* 0x080fe20000400000 */
[----:B------:R-:W-:Y:S01]  /*4ad0*/  ISETP.LT.OR P2, PT, R6, 0x1, !P3 ;  /* 0x000000010600780c */ /* 0x000fe20005f41670 */
[-C--:B------:R-:W-:Y:S01]  /*4ae0*/  FMUL R82, R82, R13.reuse ;  /* 0x0000000d52527220 */ /* 0x080fe20000400000 */
[----:B------:R-:W-:Y:S01]  /*4af0*/  ISETP.LT.OR P3, PT, R6, 0x9, !P3 ;  /* 0x000000090600780c */ /* 0x000fe20005f61670 */
[-C--:B------:R-:W-:Y:S01]  /*4b00*/  FMUL R79, R79, R13.reuse ;  /* 0x0000000d4f4f7220 */ /* 0x080fe20000400000 */
[----:B------:R-:W-:Y:S01]  /*4b10*/  F2FP.SATFINITE.E4M3.F32.PACK_AB_MERGE_C R5, RZ, R84, RZ ;  /* 0x00000054ff05723e */ /* 0x000fe200048070ff */
[----:B------:R-:W-:Y:S01]  /*4b20*/  FMUL R80, R80, R13 ;  /* 0x0000000d50507220 */ /* 0x000fe20000400000 */
[----:B------:R-:W-:Y:S01]  /*4b30*/  F2FP.SATFINITE.E4M3.F32.PACK_AB_MERGE_C R83, RZ, R83, RZ ;  /* 0x00000053ff53723e */ /* 0x000fe200048070ff */
[----:B------:R-:W-:Y:S01]  /*4b40*/  FMUL R77, R77, R13 ;  /* 0x0000000d4d4d7220 */ /* 0x000fe20000400000 */
[----:B------:R-:W-:Y:S01]  /*4b50*/  F2FP.SATFINITE.E4M3.F32.PACK_AB_MERGE_C R81, RZ, R81, RZ ;  /* 0x00000051ff51723e */ /* 0x000fe200048070ff */
[-C--:B------:R-:W-:Y:S01]  /*4b60*/  FMUL R78, R78, R13.reuse ;  /* 0x0000000d4e4e7220 */ /* 0x080fe20000400000 */
[----:B------:R-:W-:Y:S01]  /*4b70*/  ISETP.LT.OR P1, PT, R6, 0x9, !P1 ;  /* 0x000000090600780c */ /* 0x000fe20004f21670 */
[----:B------:R0:W-:Y:S01]  /*4b80*/  @!P5 STG.E.U8 desc[UR20][R18.64+0x1], R5 ;  /* 0x000001051200d986 */ /* 0x0001e2000c101114 */
[C---:B------:R-:W-:Y:S01]  /*4b90*/  ISETP.GE.AND P5, PT, R26.reuse, 0x9, PT ;  /* 0x000000091a00780c */ /* 0x040fe20003fa6270 */
[----:B------:R-:W-:Y:S01]  /*4ba0*/  FMUL R75, R75, R13 ;  /* 0x0000000d4b4b7220 */ /* 0x000fe20000400000 */
[----:B------:R-:W-:Y:S01]  /*4bb0*/  F2FP.SATFINITE.E4M3.F32.PACK_AB_MERGE_C R79, RZ, R79, RZ ;  /* 0x0000004fff4f723e */ /* 0x000fe200048070ff */
[----:B------:R-:W-:Y:S01]  /*4bc0*/  @!P2 STG.E.U8 desc[UR20][R18.64], R83 ;  /* 0x000000531200a986 */ /* 0x000fe2000c101114 */
[----:B------:R-:W-:Y:S01]  /*4bd0*/  ISETP.GE.AND P2, PT, R26, 0xa, PT ;  /* 0x0000000a1a00780c */ /* 0x000fe20003f46270 */
[-C--:B------:R-:W-:Y:S01]  /*4be0*/  FMUL R76, R76, R13.reuse ;  /* 0x0000000d4c4c7220 */ /* 0x080fe20000400000 */
[----:B------:R-:W-:Y:S01]  /*4bf0*/  F2FP.SATFINITE.E4M3.F32.PACK_AB_MERGE_C R25, RZ, R80, RZ ;  /* 0x00000050ff19723e */ /* 0x000fe200048070ff */
[----:B------:R-:W-:Y:S01]  /*4c00*/  @!P3 STG.E.U8 desc[UR20][R14.64], R81 ;  /* 0x000000510e00b986 */ /* 0x000fe2000c101114 */
[C---:B------:R-:W-:Y:S01]  /*4c10*/  ISETP.LT.OR P3, PT, R6.reuse, 0x1, !P5 ;  /* 0x000000010600780c */ /* 0x040fe20006f61670 */
[-C--:B------:R-:W-:Y:S01]  /*4c20*/  FMUL R73, R73, R13.reuse ;  /* 0x0000000d49497220 */ /* 0x080fe20000400000 */
[----:B------:R-:W-:Y:S01]  /*4c30*/  ISETP.LT.OR P6, PT, R6, 0x1, !P2 ;  /* 0x000000010600780c */ /* 0x000fe200057c1670 */
[-C--:B------:R-:W-:Y:S01]  /*4c40*/  FMUL R74, R74, R13.reuse ;  /* 0x0000000d4a4a7220 */ /* 0x080fe20000400000 */
[----:B------:R-:W-:Y:S01]  /*4c50*/  ISETP.LT.OR P5, PT, R6, 0x9, !P5 ;  /* 0x000000090600780c */ /* 0x000fe20006fa1670 */
[-C--:B------:R-:W-:Y:S01]  /*4c60*/  FMUL R71, R71, R13.reuse ;  /* 0x0000000d47477220 */ /* 0x080fe20000400000 */
[----:B0-----:R-:W-:Y:S01]  /*4c70*/  F2FP.SATFINITE.E4M3.F32.PACK_AB_MERGE_C R5, RZ, R82, RZ ;  /* 0x00000052ff05723e */ /* 0x001fe200048070ff */
[----:B------:R-:W-:Y:S01]  /*4c80*/  FMUL R72, R72, R13 ;  /* 0x0000000d48487220 */ /* 0x000fe20000400000 */
[----:B------:R-:W-:Y:S01]  /*4c90*/  F2FP.SATFINITE.E4M3.F32.PACK_AB_MERGE_C R77, RZ, R77, RZ ;  /* 0x0000004dff4d723e */ /* 0x000fe200048070ff */
[-C--:B------:R-:W-:Y:S01]  /*4ca0*/  FMUL R69, R69, R13.reuse ;  /* 0x0000000d45457220 */ /* 0x080fe20000400000 */
[----:B------:R-:W-:Y:S01]  /*4cb0*/  ISETP.LT.OR P2, PT, R6, 0x9, !P2 ;  /* 0x000000090600780c */ /* 0x000fe20005741670 */
[----:B------:R0:W-:Y:S01]  /*4cc0*/  @!P1 STG.E.U8 desc[UR20][R14.64+0x1], R5 ;  /* 0x000001050e009986 */ /* 0x0001e2000c101114 */
[----:B------:R-:W-:Y:S01]  /*4cd0*/  ISETP.GE.AND P1, PT, R26, 0x12, PT ;  /* 0x000000121a00780c */ /* 0x000fe20003f26270 */
[----:B------:R-:W-:Y:S01]  /*4ce0*/  FMUL R70, R70, R13 ;  /* 0x0000000d46467220 */ /* 0x000fe20000400000 */
[----:B------:R-:W-:Y:S01]  /*4cf0*/  F2FP.SATFINITE.E4M3.F32.PACK_AB_MERGE_C R75, RZ, R75, RZ ;  /* 0x0000004bff4b723e */ /* 0x000fe200048070ff */
[----:B------:R-:W-:Y:S01]  /*4d00*/  @!P3 STG.E.U8 desc[UR20][R18.64+0x8], R79 ;  /* 0x0000084f1200b986 */ /* 0x000fe2000c101114 */
[----:B------:R-:W-:Y:S01]  /*4d10*/  ISETP.GE.AND P3, PT, R26, 0x11, PT ;  /* 0x000000111a00780c */ /* 0x000fe20003f66270 */
[----:B------:R-:W-:Y:S01]  /*4d20*/  FMUL R68, R68, R13 ;  /* 0x0000000d44447220 */ /* 0x000fe20000400000 */
[----:B------:R-:W-:Y:S01]  /*4d30*/  F2FP.SATFINITE.E4M3.F32.PACK_AB_MERGE_C R73, RZ, R73, RZ ;  /* 0x00000049ff49723e */ /* 0x000fe200048070ff */
[----:B------:R1:W-:Y:S01]  /*4d40*/  @!P6 STG.E.U8 desc[UR20][R18.64+0x9], R25 ;  /* 0x000009191200e986 */ /* 0x0003e2000c101114 */
[C---:B------:R-:W-:Y:S01]  /*4d50*/  ISETP.LT.OR P6, PT, R6.reuse, 0x1, !P1 ;  /* 0x000000010600780c */ /* 0x040fe20004fc1670 */
[-C--:B------:R-:W-:Y:S01]  /*4d60*/  FMUL R67, R67, R13.reuse ;  /* 0x0000000d43437220 */ /* 0x080fe20000400000 */
[C---:B------:R-:W-:Y:S01]  /*4d70*/  ISETP.LT.OR P1, PT, R6.reuse, 0x9, !P1 ;  /* 0x000000090600780c */ /* 0x040fe20004f21670 */
[----:B------:R-:W-:Y:S01]  /*4d80*/  @!P5 STG.E.U8 desc[UR20][R14.64+0x8], R77 ;  /* 0x0000084d0e00d986 */ /* 0x000fe2000c101114 */
[C---:B------:R-:W-:Y:S01]  /*4d90*/  ISETP.LT.OR P5, PT, R6.reuse, 0x1, !P3 ;  /* 0x000000010600780c */ /* 0x040fe20005fa1670 */
[-C--:B------:R-:W-:Y:S01]  /*4da0*/  FMUL R65, R65, R13.reuse ;  /* 0x0000000d41417220 */ /* 0x080fe20000400000 */
[----:B------:R-:W-:Y:S01]  /*4db0*/  ISETP.LT.OR P3, PT, R6, 0x9, !P3 ;  /* 0x000000090600780c */ /* 0x000fe20005f61670 */
[-C--:B------:R-:W-:Y:S01]  /*4dc0*/  FMUL R66, R66, R13.reuse ;  /* 0x0000000d42427220 */ /* 0x080fe20000400000 */
[----:B0-----:R-:W-:Y:S01]  /*4dd0*/  F2FP.SATFINITE.E4M3.F32.PACK_AB_MERGE_C R5, RZ, R78, RZ ;  /* 0x0000004eff05723e */ /* 0x001fe200048070ff */
[----:B------:R-:W-:Y:S01]  /*4de0*/  FMUL R64, R64, R13 ;  /* 0x0000000d40407220 */ /* 0x000fe20000400000 */
[----:B------:R-:W-:Y:S01]  /*4df0*/  F2FP.SATFINITE.E4M3.F32.PACK_AB_MERGE_C R71, RZ, R71, RZ ;  /* 0x00000047ff47723e */ /* 0x000fe200048070ff */
[-C--:B------:R-:W-:Y:S01]  /*4e00*/  FMUL R63, R63, R13.reuse ;  /* 0x0000000d3f3f7220 */ /* 0x080fe20000400000 */
[----:B-1----:R-:W-:Y:S01]  /*4e10*/  F2FP.SATFINITE.E4M3.F32.PACK_AB_MERGE_C R25, RZ, R76, RZ ;  /* 0x0000004cff19723e */ /* 0x002fe200048070ff */
[----:B------:R0:W-:Y:S01]  /*4e20*/  @!P2 STG.E.U8 desc[UR20][R14.64+0x9], R5 ;  /* 0x000009050e00a986 */ /* 0x0001e2000c101114 */
[C---:B------:R-:W-:Y:S01]  /*4e30*/  ISETP.GE.AND P2, PT, R26.reuse, 0x1a, PT ;  /* 0x0000001a1a00780c */ /* 0x040fe20003f46270 */
        /* <DEDUP_REMOVED lines=29> */
[----:B------:R-:W-:Y:S01]  /*5010*/  ISETP.LT.OR P6, PT, R6, 0x1, !P3 ;  /* 0x000000010600780c */ /* 0x000fe20005fc1670 */
[----:B------:R-:W-:Y:S01]  /*5020*/  FMUL R22, R22, R13 ;  /* 0x0000000d16167220 */ /* 0x000fe20000400000 */
[C---:B------:R-:W-:Y:S01]  /*5030*/  ISETP.LT.OR P3, PT, R6.reuse, 0x9, !P3 ;  /* 0x000000090600780c */ /* 0x040fe20005f61670 */
[----:B------:R-:W-:Y:S01]  /*5040*/  @!P5 STG.E.U8 desc[UR20][R14.64+0x18], R69 ;  /* 0x000018450e00d986 */ /* 0x000fe2000c101114 */
[----:B------:R-:W-:-:S02]  /*5050*/  ISETP.LT.OR P5, PT, R6, 0x1, !P1 ;  /* 0x000000010600780c */ /* 0x000fc40004fa1670 */
[----:B0-----:R-:W-:Y:S02]  /*5060*/  F2FP.SATFINITE.E4M3.F32.PACK_AB_MERGE_C R5, RZ, R70, RZ ;  /* 0x00000046ff05723e */ /* 0x001fe400048070ff */
[----:B------:R-:W-:Y:S02]  /*5070*/  ISETP.LT.OR P1, PT, R6, 0x9, !P1 ;  /* 0x000000090600780c */ /* 0x000fe40004f21670 */
[----:B------:R-:W-:Y:S01]  /*5080*/  F2FP.SATFINITE.E4M3.F32.PACK_AB_MERGE_C R59, RZ, R59, RZ ;  /* 0x0000003bff3b723e */ /* 0x000fe200048070ff */
[----:B------:R0:W-:Y:S01]  /*5090*/  @!P2 STG.E.U8 desc[UR20][R14.64+0x19], R5 ;  /* 0x000019050e00a986 */ /* 0x0001e2000c101114 */
[----:B-1----:R-:W-:Y:S02]  /*50a0*/  F2FP.SATFINITE.E4M3.F32.PACK_AB_MERGE_C R25, RZ, R68, RZ ;  /* 0x00000044ff19723e */ /* 0x002fe400048070ff */
[----:B------:R-:W-:Y:S01]  /*50b0*/  ISETP.GE.AND P2, PT, R26, 0x2a, PT ;  /* 0x0000002a1a00780c */ /* 0x000fe20003f46270 */
[----:B------:R-:W-:Y:S01]  /*50c0*/  @!P6 STG.E.U8 desc[UR20][R18.64+0x20], R67 ;  /* 0x000020431200e986 */ /* 0x000fe2000c101114 */
[----:B------:R-:W-:-:S02]  /*50d0*/  F2FP.SATFINITE.E4M3.F32.PACK_AB_MERGE_C R57, RZ, R57, RZ ;  /* 0x00000039ff39723e */ /* 0x000fc400048070ff */
[----:B------:R-:W-:Y:S01]  /*50e0*/  F2FP.SATFINITE.E4M3.F32.PACK_AB_MERGE_C R23, RZ, R23, RZ ;  /* 0x00000017ff17723e */ /* 0x000fe200048070ff */
[----:B------:R1:W-:Y:S01]  /*50f0*/  @!P5 STG.E.U8 desc[UR20][R18.64+0x21], R25 ;  /* 0x000021191200d986 */ /* 0x0003e2000c101114 */
[----:B------:R-:W-:Y:S02]  /*5100*/  ISETP.GE.AND P5, PT, R26, 0x29, PT ;  /* 0x000000291a00780c */ /* 0x000fe40003fa6270 */
[----:B------:R-:W-:Y:S01]  /*5110*/  F2FP.SATFINITE.E4M3.F32.PACK_AB_MERGE_C R21, RZ, R21, RZ ;  /* 0x00000015ff15723e */ /* 0x000fe200048070ff */
[----:B------:R-:W-:Y:S01]  /*5120*/  @!P3 STG.E.U8 desc[UR20][R14.64+0x20], R65 ;  /* 0x000020410e00b986 */ /* 0x000fe2000c101114 */
[C---:B------:R-:W-:Y:S02]  /*5130*/  ISETP.LT.OR P3, PT, R6.reuse, 0x1, !P2 ;  /* 0x000000010600780c */ /* 0x040fe40005761670 */
[C---:B------:R-:W-:Y:S02]  /*5140*/  ISETP.LT.OR P6, PT, R6.reuse, 0x1, !P5 ;  /* 0x000000010600780c */ /* 0x040fe40006fc1670 */
[----:B------:R-:W-:-:S02]  /*5150*/  ISETP.LT.OR P5, PT, R6, 0x9, !P5 ;  /* 0x000000090600780c */ /* 0x000fc40006fa1670 */
[----:B0-----:R-:W-:Y:S02]  /*5160*/  F2FP.SATFINITE.E4M3.F32.PACK_AB_MERGE_C R5, RZ, R66, RZ ;  /* 0x00000042ff05723e */ /* 0x001fe400048070ff */
[----:B-1----:R-:W-:Y:S02]  /*5170*/  F2FP.SATFINITE.E4M3.F32.PACK_AB_MERGE_C R25, RZ, R64, RZ ;  /* 0x00000040ff19723e */ /* 0x002fe400048070ff */
[----:B------:R-:W-:Y:S01]  /*5180*/  ISETP.LT.OR P2, PT, R6, 0x9, !P2 ;  /* 0x000000090600780c */ /* 0x000fe20005741670 */
[----:B------:R0:W-:Y:S01]  /*5190*/  @!P1 STG.E.U8 desc[UR20][R14.64+0x21], R5 ;  /* 0x000021050e009986 */ /* 0x0001e2000c101114 */
[C---:B------:R-:W-:Y:S02]  /*51a0*/  ISETP.GE.AND P1, PT, R26.reuse, 0x31, PT ;  /* 0x000000311a00780c */ /* 0x040fe40003f26270 */
[----:B------:R-:W-:Y:S01]  /*51b0*/  F2FP.SATFINITE.E4M3.F32.PACK_AB_MERGE_C R27, RZ, R22, RZ ;  /* 0x00000016ff1b723e */ /* 0x000fe200048070ff */
[----:B------:R1:W-:Y:S01]  /*51c0*/  @!P3 STG.E.U8 desc[UR20][R18.64+0x29], R25 ;  /* 0x000029191200b986 */ /* 0x0003e2000c101114 */
[----:B------:R-:W-:-:S03]  /*51d0*/  ISETP.GE.AND P3, PT, R26, 0x32, PT ;  /* 0x000000321a00780c */ /* 0x000fc60003f66270 */
[----:B------:R-:W-:Y:S01]  /*51e0*/  @!P6 STG.E.U8 desc[UR20][R18.64+0x28], R63 ;  /* 0x0000283f1200e986 */ /* 0x000fe2000c101114 */
[C---:B------:R-:W-:Y:S02]  /*51f0*/  ISETP.LT.OR P6, PT, R6.reuse, 0x1, !P1 ;  /* 0x000000010600780c */ /* 0x040fe40004fc1670 */
[C---:B------:R-:W-:Y:S01]  /*5200*/  ISETP.LT.OR P1, PT, R6.reuse, 0x9, !P1 ;  /* 0x000000090600780c */ /* 0x040fe20004f21670 */
[----:B------:R-:W-:Y:S01]  /*5210*/  @!P5 STG.E.U8 desc[UR20][R14.64+0x28], R61 ;  /* 0x0000283d0e00d986 */ /* 0x000fe2000c101114 */
[C---:B------:R-:W-:Y:S02]  /*5220*/  ISETP.LT.OR P5, PT, R6.reuse, 0x1, !P3 ;  /* 0x000000010600780c */ /* 0x040fe40005fa1670 */
[----:B0-----:R-:W-:Y:S02]  /*5230*/  F2FP.SATFINITE.E4M3.F32.PACK_AB_MERGE_C R5, RZ, R62, RZ ;  /* 0x0000003eff05723e */ /* 0x001fe400048070ff */
[----:B-1----:R-:W-:Y:S02]  /*5240*/  F2FP.SATFINITE.E4M3.F32.PACK_AB_MERGE_C R25, RZ, R60, RZ ;  /* 0x0000003cff19723e */ /* 0x002fe400048070ff */
[----:B------:R-:W-:Y:S01]  /*5250*/  ISETP.LT.OR P3, PT, R6, 0x9, !P3 ;  /* 0x000000090600780c */ /* 0x000fe20005f61670 */
[----:B------:R0:W-:Y:S01]  /*5260*/  @!P2 STG.E.U8 desc[UR20][R14.64+0x29], R5 ;  /* 0x000029050e00a986 */ /* 0x0001e2000c101114 */
[----:B------:R-:W-:-:S03]  /*5270*/  ISETP.GE.AND P2, PT, R26, 0x39, PT ;  /* 0x000000391a00780c */ /* 0x000fc60003f46270 */
[----:B------:R-:W-:Y:S01]  /*5280*/  @!P6 STG.E.U8 desc[UR20][R18.64+0x30], R59 ;  /* 0x0000303b1200e986 */ /* 0x000fe2000c101114 */
[----:B------:R-:W-:-:S03]  /*5290*/  ISETP.GE.AND P6, PT, R26, 0x3a, PT ;  /* 0x0000003a1a00780c */ /* 0x000fc60003fc6270 */
[----:B------:R1:W-:Y:S01]  /*52a0*/  @!P5 STG.E.U8 desc[UR20][R18.64+0x31], R25 ;  /* 0x000031191200d986 */ /* 0x0003e2000c101114 */
[C---:B------:R-:W-:Y:S02]  /*52b0*/  ISETP.LT.OR P5, PT, R6.reuse, 0x1, !P6 ;  /* 0x000000010600780c */ /* 0x040fe400077a1670 */
[C---:B------:R-:W-:Y:S01]  /*52c0*/  ISETP.LT.OR P6, PT, R6.reuse, 0x9, !P6 ;  /* 0x000000090600780c */ /* 0x040fe200077c1670 */
[----:B------:R2:W-:Y:S01]  /*52d0*/  @!P1 STG.E.U8 desc[UR20][R14.64+0x30], R57 ;  /* 0x000030390e009986 */ /* 0x0005e2000c101114 */
[C---:B------:R-:W-:Y:S02]  /*52e0*/  ISETP.LT.OR P1, PT, R6.reuse, 0x1, !P2 ;  /* 0x000000010600780c */ /* 0x040fe40005721670 */
[----:B------:R-:W-:Y:S02]  /*52f0*/  ISETP.LT.OR P2, PT, R6, 0x9, !P2 ;  /* 0x000000090600780c */ /* 0x000fe40005741670 */
[----:B0-----:R-:W-:Y:S02]  /*5300*/  F2FP.SATFINITE.E4M3.F32.PACK_AB_MERGE_C R5, RZ, R58, RZ ;  /* 0x0000003aff05723e */ /* 0x001fe400048070ff */
[----:B-1----:R-:W-:-:S03]  /*5310*/  F2FP.SATFINITE.E4M3.F32.PACK_AB_MERGE_C R25, RZ, R56, RZ ;  /* 0x00000038ff19723e */ /* 0x002fc600048070ff */
[----:B------:R2:W-:Y:S04]  /*5320*/  @!P3 STG.E.U8 desc[UR20][R14.64+0x31], R5 ;  /* 0x000031050e00b986 */ /* 0x0005e8000c101114 */
[----:B------:R2:W-:Y:S04]  /*5330*/  @!P1 STG.E.U8 desc[UR20][R18.64+0x38], R23 ;  /* 0x0000381712009986 */ /* 0x0005e8000c101114 */
[----:B------:R2:W-:Y:S04]  /*5340*/  @!P5 STG.E.U8 desc[UR20][R18.64+0x39], R25 ;  /* 0x000039191200d986 */ /* 0x0005e8000c101114 */
[----:B------:R2:W-:Y:S04]  /*5350*/  @!P2 STG.E.U8 desc[UR20][R14.64+0x38], R21 ;  /* 0x000038150e00a986 */ /* 0x0005e8000c101114 */
[----:B------:R2:W-:Y:S02]  /*5360*/  @!P6 STG.E.U8 desc[UR20][R14.64+0x39], R27 ;  /* 0x0000391b0e00e986 */ /* 0x0005e4000c101114 */
.L_x_106:
[----:B------:R-:W-:Y:S05]  /*5370*/  BSYNC B0 ;  /* 0x0000000000007941 */ /* 0x000fea0003800000 */
.L_x_40:
[C---:B------:R-:W-:Y:S01]  /*5380*/  LEA R2, P1, R8.reuse, R2, 0x1 ;  /* 0x0000000208027211 */ /* 0x040fe200078208ff */
[----:B------:R-:W-:Y:S01]  /*5390*/  ULDC.64 UR6, c[0x0][0x650] ;  /* 0x0001940000067ab9 */ /* 0x000fe20000000a00 */
[----:B-----5:R-:W-:Y:S01]  /*53a0*/  IMAD.U32 R4, RZ, RZ, UR16 ;  /* 0x00000010ff047e24 */ /* 0x020fe2000f8e00ff */
[----:B012---:R-:W-:Y:S01]  /*53b0*/  PRMT R14, RZ, 0x7610, R14 ;  /* 0x00007610ff0e7816 */ /* 0x007fe2000000000e */
[----:B------:R-:W-:Y:S01]  /*53c0*/  IMAD.MOV.U32 R6, RZ, RZ, -0x1 ;  /* 0xffffffffff067424 */ /* 0x000fe200078e00ff */
[----:B------:R-:W-:Y:S01]  /*53d0*/  LEA.HI.X R3, R8, R3, R0, 0x1, P1 ;  /* 0x0000000308037211 */ /* 0x000fe200008f0c00 */
[----:B------:R0:W-:Y:S01]  /*53e0*/  SYNCS.ARRIVE.TRANS64.A1T0 RZ, [R4+UR23], RZ ;  /* 0x000000ff04ff79a7 */ /* 0x0001e20008100017 */
[----:B------:R-:W-:Y:S01]  /*53f0*/  ISETP.GE.U32.AND P1, PT, R2, UR6, PT ;  /* 0x0000000602007c0c */ /* 0x000fe2000bf26070 */
[----:B------:R-:W-:-:S03]  /*5400*/  IMAD.MOV.U32 R5, RZ, RZ, -0x1 ;  /* 0xffffffffff057424 */ /* 0x000fc600078e00ff */
[----:B------:R-:W-:Y:S01]  /*5410*/  ISETP.GE.U32.AND.EX P1, PT, R3, UR7, PT, P1 ;  /* 0x0000000703007c0c */ /* 0x000fe2000bf26110 */
[----:B0-----:R-:W-:-:S12]  /*5420*/  IMAD.MOV.U32 R4, RZ, RZ, -0x1 ;  /* 0xffffffffff047424 */ /* 0x001fd800078e00ff */
[----:B------:R-:W-:Y:S05]  /*5430*/  @P1 BRA `(.L_x_107) ;  /* 0x0000000400601947 */ /* 0x000fea0003800000 */
[----:B------:R-:W0:Y:S01]  /*5440*/  S2R R26, SR_CTAID.X ;  /* 0x00000000001a7919 */ /* 0x000e220000002500 */
[----:B------:R-:W1:Y:S01]  /*5450*/  LDC.64 R22, c[0x0][0x628] ;  /* 0x00018a00ff167b82 */ /* 0x000e620000000a00 */
[----:B------:R-:W-:Y:S01]  /*5460*/  ULDC UR6, c[0x0][0x150] ;  /* 0x0000540000067ab9 */ /* 0x000fe20000000800 */
[----:B------:R-:W-:Y:S01]  /*5470*/  IMAD.MOV.U32 R18, RZ, RZ, R2 ;  /* 0x000000ffff127224 */ /* 0x000fe200078e0002 */
[----:B------:R-:W2:Y:S01]  /*5480*/  S2R R28, SR_CTAID.Y ;  /* 0x00000000001c7919 */ /* 0x000ea20000002600 */
[----:B------:R-:W-:-:S04]  /*5490*/  IMAD.MOV.U32 R19, RZ, RZ, R3 ;  /* 0x000000ffff137224 */ /* 0x000fc800078e0003 */
[----:B------:R-:W2:Y:S08]  /*54a0*/  LDC R29, c[0x0][0x144] ;  /* 0x00005100ff1d7b82 */ /* 0x000eb00000000800 */
[----:B------:R-:W2:Y:S08]  /*54b0*/  LDC R6, c[0x0][0x630] ;  /* 0x00018c00ff067b82 */ /* 0x000eb00000000800 */
[----:B---34-:R-:W3:Y:S01]  /*54c0*/  LDC.64 R24, c[0x0][0x620] ;  /* 0x00018800ff187b82 */ /* 0x018ee20000000a00 */
[----:B-1----:R-:W-:-:S04]  /*54d0*/  ISETP.NE.U32.AND P1, PT, R22, RZ, PT ;  /* 0x000000ff1600720c */ /* 0x002fc80003f25070 */
[----:B------:R-:W-:Y:S02]  /*54e0*/  ISETP.NE.AND.EX P1, PT, R23, RZ, PT, P1 ;  /* 0x000000ff1700720c */ /* 0x000fe40003f25310 */
[----:B0-----:R-:W-:-:S05]  /*54f0*/  I2FP.F32.U32 R4, R26 ;  /* 0x0000001a00047245 */ /* 0x001fca0000201000 */
[----:B------:R-:W-:-:S04]  /*5500*/  FMUL R4, R4, UR6 ;  /* 0x0000000604047c20 */ /* 0x000fc80008400000 */
[----:B------:R0:W1:Y:S02]  /*5510*/  F2I.U32.TRUNC.NTZ R27, R4 ;  /* 0x00000004001b7305 */ /* 0x000064000020f000 */
[----:B--2---:R-:W-:Y:S05]  /*5520*/  @!P1 BRA `(.L_x_108) ;  /* 0x0000000000289947 */ /* 0x004fea0003800000 */
[----:B------:R-:W2:Y:S02]  /*5530*/  LDC R5, c[0x0][0x634] ;  /* 0x00018d00ff057b82 */ /* 0x000ea40000000800 */
[----:B--2---:R-:W-:-:S05]  /*5540*/  IADD3 R19, P1, R2, R5, RZ ;  /* 0x0000000502137210 */ /* 0x004fca0007f3e0ff */
[----:B------:R-:W-:-:S04]  /*5550*/  IMAD.X R21, RZ, RZ, R3, P1 ;  /* 0x000000ffff157224 */ /* 0x000fc800008e0603 */
[----:B0-----:R-:W-:-:S04]  /*5560*/  IMAD.WIDE.U32 R4, R21, R22, RZ ;  /* 0x0000001615047225 */ /* 0x001fc800078e00ff */
[----:B------:R-:W-:-:S04]  /*5570*/  IMAD.WIDE.U32 R14, P1, R19, R23, R4 ;  /* 0x00000017130e7225 */ /* 0x000fc80007820004 */
[----:B------:R-:W-:-:S04]  /*5580*/  IMAD.WIDE.U32 R4, R19, R22, RZ ;  /* 0x0000001613047225 */ /* 0x000fc800078e00ff */
[----:B------:R-:W-:Y:S01]  /*5590*/  IMAD.X R19, RZ, RZ, RZ, P1 ;  /* 0x000000ffff137224 */ /* 0x000fe200008e06ff */
[----:B------:R-:W-:Y:S01]  /*55a0*/  IADD3 RZ, P1, R5, R14, RZ ;  /* 0x0000000e05ff7210 */ /* 0x000fe20007f3e0ff */
[----:B------:R-:W-:-:S04]  /*55b0*/  IMAD.MOV.U32 R18, RZ, RZ, R15 ;  /* 0x000000ffff127224 */ /* 0x000fc800078e000f */
[----:B------:R-:W-:-:S08]  /*55c0*/  IMAD.WIDE.U32.X R18, R21, R23, R18, P1 ;  /* 0x0000001715127225 */ /* 0x000fd000008e0412 */
.L_x_108:
[-CC-:B------:R-:W-:Y:S01]  /*55d0*/  SHF.R.U64 R23, R18, R6.reuse, R19.reuse ;  /* 0x0000000612177219 */ /* 0x180fe20000001213 */
[----:B------:R-:W2:Y:S01]  /*55e0*/  LDC.64 R32, c[0x0][0x640] ;  /* 0x00019000ff207b82 */ /* 0x000ea20000000a00 */
[----:B0-----:R-:W-:Y:S01]  /*55f0*/  SHF.R.U32.HI R4, RZ, R6, R19 ;  /* 0x00000006ff047219 */ /* 0x001fe20000011613 */
[----:B-1----:R-:W-:Y:S01]  /*5600*/  IMAD.MOV R27, RZ, RZ, -R27 ;  /* 0x000000ffff1b7224 */ /* 0x002fe200078e0a1b */
[----:B------:R-:W-:Y:S01]  /*5610*/  IADD3 R15, P1, RZ, -R23, RZ ;  /* 0x80000017ff0f7210 */ /* 0x000fe20007f3e0ff */
[----:B------:R-:W-:Y:S01]  /*5620*/  ULDC UR6, c[0x0][0x154] ;  /* 0x0000550000067ab9 */ /* 0x000fe20000000800 */
[----:B------:R-:W-:Y:S02]  /*5630*/  IMAD.MOV.U32 R19, RZ, RZ, 0x1 ;  /* 0x00000001ff137424 */ /* 0x000fe400078e00ff */
[----:B------:R-:W-:Y:S01]  /*5640*/  IMAD R29, R29, R27, R26 ;  /* 0x0000001b1d1d7224 */ /* 0x000fe200078e021a */
[----:B------:R-:W0:Y:S01]  /*5650*/  LDC R14, c[0x0][0x618] ;  /* 0x00018600ff0e7b82 */ /* 0x000e220000000800 */
[----:B------:R-:W-:-:S04]  /*5660*/  IMAD.X R5, RZ, RZ, ~R4, P1 ;  /* 0x000000ffff057224 */ /* 0x000fc800008e0e04 */
[-C--:B---3--:R-:W-:Y:S02]  /*5670*/  IMAD R6, R5, R24.reuse, RZ ;  /* 0x0000001805067224 */ /* 0x088fe400078e02ff */
[C---:B------:R-:W-:Y:S01]  /*5680*/  IMAD.WIDE.U32 R4, R15.reuse, R24, R2 ;  /* 0x000000180f047225 */ /* 0x040fe200078e0002 */
[----:B------:R-:W1:Y:S03]  /*5690*/  LDC R18, c[0x0][0x608] ;  /* 0x00018200ff127b82 */ /* 0x000e660000000800 */
[----:B------:R-:W-:Y:S01]  /*56a0*/  IMAD R15, R15, R25, R6 ;  /* 0x000000190f0f7224 */ /* 0x000fe200078e0206 */
[----:B------:R-:W-:-:S03]  /*56b0*/  I2FP.F32.U32 R6, R28 ;  /* 0x0000001c00067245 */ /* 0x000fc60000201000 */
[----:B------:R-:W-:Y:S01]  /*56c0*/  IMAD.IADD R5, R5, 0x1, R15 ;  /* 0x0000000105057824 */ /* 0x000fe200078e020f */
[----:B------:R-:W3:Y:S01]  /*56d0*/  LDC R30, c[0x0][0x658] ;  /* 0x00019600ff1e7b82 */ /* 0x000ee20000000800 */
[----:B--2---:R-:W-:Y:S01]  /*56e0*/  ISETP.NE.U32.AND P1, PT, R32, RZ, PT ;  /* 0x000000ff2000720c */ /* 0x004fe20003f25070 */
[----:B------:R-:W-:-:S03]  /*56f0*/  IMAD.MOV.U32 R15, RZ, RZ, -0x1 ;  /* 0xffffffffff0f7424 */ /* 0x000fc600078e00ff */
[----:B------:R-:W-:-:S03]  /*5700*/  ISETP.NE.AND.EX P1, PT, R33, RZ, PT, P1 ;  /* 0x000000ff2100720c */ /* 0x000fc60003f25310 */
[----:B------:R-:W2:Y:S01]  /*5710*/  LDC R27, c[0x0][0x148] ;  /* 0x00005200ff1b7b82 */ /* 0x000ea20000000800 */
[-CC-:B0-----:R-:W-:Y:S02]  /*5720*/  SHF.R.U64 R22, R4, R14.reuse, R5.reuse ;  /* 0x0000000e04167219 */ /* 0x181fe40000001205 */
[----:B------:R-:W-:Y:S01]  /*5730*/  SHF.R.U32.HI R5, RZ, R14, R5 ;  /* 0x0000000eff057219 */ /* 0x000fe20000011605 */
[----:B------:R-:W-:-:S04]  /*5740*/  FMUL R14, R6, UR6 ;  /* 0x00000006060e7c20 */ /* 0x000fc80008400000 */
[----:B------:R-:W0:Y:S01]  /*5750*/  LDC R26, c[0x0][0x600] ;  /* 0x00018000ff1a7b82 */ /* 0x000e220000000800 */
[----:B------:R4:W0:Y:S01]  /*5760*/  F2I.U32.TRUNC.NTZ R25, R14 ;  /* 0x0000000e00197305 */ /* 0x000822000020f000 */
[-CC-:B-1----:R-:W-:Y:S02]  /*5770*/  SHF.R.U64 R6, R22, R18.reuse, R5.reuse ;  /* 0x0000001216067219 */ /* 0x182fe40000001205 */
[----:B------:R-:W-:-:S04]  /*5780*/  SHF.R.U32.HI R5, RZ, R18, R5 ;  /* 0x00000012ff057219 */ /* 0x000fc80000011605 */
[----:B------:R-:W1:Y:S01]  /*5790*/  LDC R34, c[0x0][0x648] ;  /* 0x00019200ff227b82 */ /* 0x000e620000000800 */
[-CC-:B---3--:R-:W-:Y:S02]  /*57a0*/  SHF.R.U64 R24, R6, R30.reuse, R5.reuse ;  /* 0x0000001e06187219 */ /* 0x188fe40000001205 */
[-C--:B------:R-:W-:Y:S02]  /*57b0*/  SHF.L.U32 R15, R15, R30.reuse, RZ ;  /* 0x0000001e0f0f7219 */ /* 0x080fe400000006ff */
[-C--:B------:R-:W-:Y:S01]  /*57c0*/  SHF.R.U32.HI R5, RZ, R30.reuse, R5 ;  /* 0x0000001eff057219 */ /* 0x080fe20000011605 */
[----:B------:R-:W-:Y:S01]  /*57d0*/  IMAD.MOV.U32 R4, RZ, RZ, R24 ;  /* 0x000000ffff047224 */ /* 0x000fe200078e0018 */
[----:B------:R-:W-:Y:S01]  /*57e0*/  SHF.L.U32 R30, R19, R30, RZ ;  /* 0x0000001e131e7219 */ /* 0x000fe200000006ff */
[----:B------:R-:W3:Y:S01]  /*57f0*/  LDC R35, c[0x0][0x638] ;  /* 0x00018e00ff237b82 */ /* 0x000ee20000000800 */
[----:B------:R-:W-:-:S07]  /*5800*/  LOP3.LUT R31, RZ, R15, RZ, 0x33, !PT ;  /* 0x0000000fff1f7212 */ /* 0x000fce00078e33ff */
[----:B------:R-:W0:Y:S01]  /*5810*/  LDC R36, c[0x0][0x610] ;  /* 0x00018400ff247b82 */ /* 0x000e220000000800 */
[----:B----4-:R-:W-:Y:S05]  /*5820*/  @!P1 BRA `(.L_x_109) ;  /* 0x0000000000289947 */ /* 0x010fea0003800000 */
        /* <DEDUP_REMOVED lines=10> */
.L_x_109:
[----:B-1----:R-:W-:Y:S01]  /*58d0*/  SHF.R.U64 R4, R4, R34, R5 ;  /* 0x0000002204047219 */ /* 0x002fe20000001205 */
[----:B0-----:R-:W-:Y:S01]  /*58e0*/  VIADD R19, R26, 0xffffffff ;  /* 0xffffffff1a137836 */ /* 0x001fe20000000000 */
[----:B------:R-:W-:Y:S01]  /*58f0*/  LOP3.LUT R15, R6, R31, RZ, 0xc0, !PT ;  /* 0x0000001f060f7212 */ /* 0x000fe200078ec0ff */
[----:B------:R-:W-:Y:S02]  /*5900*/  IMAD.MOV R25, RZ, RZ, -R25 ;  /* 0x000000ffff197224 */ /* 0x000fe400078e0a19 */
[----:B------:R-:W-:Y:S02]  /*5910*/  IMAD.MOV R5, RZ, RZ, -R4 ;  /* 0x000000ffff057224 */ /* 0x000fe400078e0a04 */
[----:B------:R-:W-:Y:S01]  /*5920*/  IMAD R6, R30, R4, R15 ;  /* 0x000000041e067224 */ /* 0x000fe200078e020f */
[----:B------:R-:W-:Y:S01]  /*5930*/  LOP3.LUT R15, R22, R19, RZ, 0xc0, !PT ;  /* 0x00000013160f7212 */ /* 0x000fe200078ec0ff */
[----:B--2---:R-:W-:Y:S02]  /*5940*/  @P4 IMAD R29, R27, R25, R28 ;  /* 0x000000191b1d4224 */ /* 0x004fe400078e021c */
[----:B---3--:R-:W-:-:S02]  /*5950*/  IMAD R4, R5, R35, R24 ;  /* 0x0000002305047224 */ /* 0x008fc400078e0218 */
[----:B------:R-:W-:Y:S02]  /*5960*/  IMAD R6, R6, R36, R29 ;  /* 0x0000002406067224 */ /* 0x000fe400078e021d */
[----:B------:R-:W-:Y:S02]  /*5970*/  IMAD R5, R4, R26, R15 ;  /* 0x0000001a04057224 */ /* 0x000fe400078e020f */
[----:B------:R-:W-:-:S03]  /*5980*/  IMAD.MOV.U32 R14, RZ, RZ, 0x1 ;  /* 0x00000001ff0e7424 */ /* 0x000fc600078e00ff */
[----:B------:R-:W-:Y:S02]  /*5990*/  SEL R4, R5, R6, !P4 ;  /* 0x0000000605047207 */ /* 0x000fe40006000000 */
[----:B------:R-:W-:Y:S01]  /*59a0*/  SEL R6, R6, R5, !P4 ;  /* 0x0000000506067207 */ /* 0x000fe20006000000 */
[----:B------:R-:W-:-:S07]  /*59b0*/  IMAD.MOV.U32 R5, RZ, RZ, R23 ;  /* 0x000000ffff057224 */ /* 0x000fce00078e0017 */
.L_x_107:
[----:B------:R-:W-:Y:S02]  /*59c0*/  LOP3.LUT P1, RZ, R14, 0xff, RZ, 0xc0, !PT ;  /* 0x000000ff0eff7812 */ /* 0x000fe4000782c0ff */
[----:B------:R-:W-:-:S11]  /*59d0*/  LOP3.LUT R86, R86, 0x1, RZ, 0x3c, !PT ;  /* 0x0000000156567812 */ /* 0x000fd600078e3cff */
[----:B------:R-:W-:Y:S05]  /*59e0*/  @P1 BRA `(.L_x_110) ;  /* 0xffffffbc00d81947 */ /* 0x000fea000383ffff */
[----:B------:R-:W-:Y:S05]  /*59f0*/  EXIT ;  /* 0x000000000000794d */ /* 0x000fea0003800000 */
.L_x_18:
[----:B------:R-:W-:-:S08]  /*5a00*/  ISETP.NE.AND P0, PT, R22, RZ, PT ;  /* 0x000000ff1600720c */ /* 0x000fd00003f05270 */
[----:B--2-45:R-:W0:-:S00]  /*5a10*/  USETMAXREG.DEALLOC.CTAPOOL 0x28 ;  /* 0x00000028000079c8 */ /* 0x034e0000080e0500 */
[----:B------:R-:W-:Y:S05]  /*5a20*/  @P0 EXIT ;  /* 0x000000000000094d */ /* 0x000fea0003800000 */
[----:B0-----:R-:W-:Y:S01]  /*5a30*/  LOP3.LUT P0, RZ, R17, 0xff, RZ, 0xc0, !PT ;  /* 0x000000ff11ff7812 */ /* 0x001fe2000780c0ff */
[----:B------:R-:W-:Y:S02]  /*5a40*/  IMAD.MOV.U32 R12, RZ, RZ, 0x1 ;  /* 0x00000001ff0c7424 */ /* 0x000fe400078e00ff */
[----:B------:R-:W-:-:S10]  /*5a50*/  IMAD.MOV.U32 R13, RZ, RZ, RZ ;  /* 0x000000ffff0d7224 */ /* 0x000fd400078e00ff */
[----:B------:R-:W-:Y:S05]  /*5a60*/  @!P0 BRA `(.L_x_111) ;  /* 0x0000000c001c8947 */ /* 0x000fea0003800000 */
[----:B------:R-:W0:Y:S01]  /*5a70*/  S2UR UR8, SR_CgaCtaId ;  /* 0x00000000000879c3 */ /* 0x000e220000008800 */
[----:B------:R-:W-:Y:S01]  /*5a80*/  LOP3.LUT P0, RZ, R11, 0x1f, RZ, 0xc0, !PT ;  /* 0x0000001f0bff7812 */ /* 0x000fe2000780c0ff */
[----:B------:R-:W-:Y:S01]  /*5a90*/  ULDC UR5, c[0x0][0x658] ;  /* 0x0001960000057ab9 */ /* 0x000fe20000000800 */
[----:B------:R-:W-:Y:S01]  /*5aa0*/  UMOV UR6, 0xffffffff ;  /* 0xffffffff00067882 */ /* 0x000fe20000000000 */
[----:B------:R-:W-:Y:S01]  /*5ab0*/  BSSY B0, `(.L_x_111) ;  /* 0x00000c2000007945 */ /* 0x000fe20003800000 */
[----:B------:R-:W-:Y:S01]  /*5ac0*/  USHF.L.U32 UR6, UR6, UR5, URZ ;  /* 0x0000000506067299 */ /* 0x000fe2000800063f */
[C---:B------:R-:W-:Y:S01]  /*5ad0*/  ISETP.NE.AND P2, PT, R10.reuse, RZ, PT ;  /* 0x000000ff0a00720c */ /* 0x040fe20003f45270 */
[----:B------:R-:W-:Y:S01]  /*5ae0*/  IMAD.MOV.U32 R15, RZ, RZ, 0x1 ;  /* 0x00000001ff0f7424 */ /* 0x000fe200078e00ff */
[----:B------:R-:W-:Y:S01]  /*5af0*/  ISETP.NE.OR P0, PT, R10, RZ, !P0 ;  /* 0x000000ff0a00720c */ /* 0x000fe20004705670 */
[----:B------:R-:W-:Y:S01]  /*5b00*/  IMAD.MOV.U32 R12, RZ, RZ, 0x1 ;  /* 0x00000001ff0c7424 */ /* 0x000fe200078e00ff */
[----:B------:R-:W-:Y:S01]  /*5b10*/  LOP3.LUT R14, R7, 0x2, RZ, 0xfc, !PT ;  /* 0x00000002070e7812 */ /* 0x000fe200078efcff */
[----:B------:R-:W-:Y:S01]  /*5b20*/  IMAD.MOV.U32 R13, RZ, RZ, RZ ;  /* 0x000000ffff0d7224 */ /* 0x000fe200078e00ff */
[----:B------:R-:W-:Y:S01]  /*5b30*/  ULDC UR4, c[0x0][0x600] ;  /* 0x0001800000047ab9 */ /* 0x000fe20000000800 */
[----:B------:R-:W-:Y:S01]  /*5b40*/  UMOV UR7, 0x1 ;  /* 0x0000000100077882 */ /* 0x000fe20000000000 */
[----:B------:R-:W-:-:S02]  /*5b50*/  UIADD3 UR22, UR13, 0x1, URZ ;  /* 0x000000010d167890 */ /* 0x000fc4000fffe03f */
[----:B------:R-:W-:Y:S02]  /*5b60*/  UIADD3 UR15, UR4, -0x1, URZ ;  /* 0xffffffff040f7890 */ /* 0x000fe4000fffe03f */
[----:B------:R-:W-:Y:S02]  /*5b70*/  USHF.L.U32 UR17, UR7, UR5, URZ ;  /* 0x0000000507117299 */ /* 0x000fe4000800063f */
[----:B------:R-:W-:Y:S01]  /*5b80*/  ULOP3.LUT UR16, URZ, UR6, URZ, 0x33, !UPT ;  /* 0x000000063f107292 */ /* 0x000fe2000f8e333f */
[----:B------:R-:W-:Y:S01]  /*5b90*/  ULDC.64 UR20, c[0x0][0x198] ;  /* 0x0000660000147ab9 */ /* 0x000fe20000000a00 */
[----:B0-----:R-:W-:-:S10]  /*5ba0*/  IMAD.U32 R17, RZ, RZ, UR8 ;  /* 0x00000008ff117e24 */ /* 0x001fd4000f8e00ff */
.L_x_123:
[----:B------:R-:W-:-:S03]  /*5bb0*/  UMOV UR4, 0xffffffff ;  /* 0xffffffff00047882 */ /* 0x000fc60000000000 */
[----:B------:R-:W-:Y:S05]  /*5bc0*/  BRA.DIV UR4, `(.L_x_112) ;  /* 0x0000001e04447947 */ /* 0x000fea000b800000 */
[----:B------:R-:W-:-:S13]  /*5bd0*/  ELECT P1, URZ, PT ;  /* 0x00000000003f782f */ /* 0x000fda0003820000 */
.L_x_160:
[----:B------:R-:W0:Y:S01]  /*5be0*/  LDC R10, c[0x0][0x28c] ;  /* 0x0000a300ff0a7b82 */ /* 0x000e220000000800 */
[----:B------:R-:W-:Y:S01]  /*5bf0*/  BSSY B1, `(.L_x_113) ;  /* 0x000003a000017945 */ /* 0x000fe20003800000 */
[----:B0-----:R-:W-:-:S13]  /*5c00*/  ISETP.LT.OR P1, PT, R10, 0x1, !P1 ;  /* 0x000000010a00780c */ /* 0x001fda0004f21670 */
[----:B------:R-:W-:Y:S05]  /*5c10*/  @P1 BRA `(.L_x_114) ;  /* 0x0000000000dc1947 */ /* 0x000fea0003800000 */
[----:B------:R-:W-:Y:S02]  /*5c20*/  IMAD R17, R6, 0x8, R17 ;  /* 0x0000000806117824 */ /* 0x000fe400078e0211 */
[----:B------:R-:W-:Y:S02]  /*5c30*/  IMAD.SHL.U32 R16, R4, 0x40, RZ ;  /* 0x0000004004107824 */ /* 0x000fe400078e00ff */
[----:B------:R-:W-:Y:S02]  /*5c40*/  IMAD.MOV.U32 R20, RZ, RZ, RZ ;  /* 0x000000ffff147224 */ /* 0x000fe400078e00ff */
[----:B------:R-:W-:Y:S02]  /*5c50*/  IMAD.U32 R22, RZ, RZ, UR22 ;  /* 0x00000016ff167e24 */ /* 0x000fe4000f8e00ff */
[----:B------:R-:W-:Y:S02]  /*5c60*/  IMAD.MOV.U32 R4, RZ, RZ, R12 ;  /* 0x000000ffff047224 */ /* 0x000fe400078e000c */
[----:B------:R-:W-:-:S02]  /*5c70*/  IMAD.MOV.U32 R6, RZ, RZ, R13 ;  /* 0x000000ffff067224 */ /* 0x000fc400078e000d */
[----:B------:R-:W-:-:S07]  /*5c80*/  IMAD.SHL.U32 R18, R17, 0x8, RZ ;  /* 0x0000000811127824 */ /* 0x000fce00078e00ff */
.L_x_118:
[----:B------:R-:W0:Y:S01]  /*5c90*/  S2UR UR4, SR_CgaCtaId ;  /* 0x00000000000479c3 */ /* 0x000e220000008800 */
[----:B------:R-:W-:-:S07]  /*5ca0*/  MOV R10, 0x400 ;  /* 0x00000400000a7802 */ /* 0x000fce0000000f00 */
[----:B------:R-:W1:Y:S01]  /*5cb0*/  @!P2 LDC R11, c[0x0][0x500] ;  /* 0x00014000ff0bab82 */ /* 0x000e620000000800 */
[----:B0-----:R-:W-:-:S05]  /*5cc0*/  IMAD.U32 R17, RZ, RZ, UR4 ;  /* 0x00000004ff117e24 */ /* 0x001fca000f8e00ff */
[----:B------:R-:W-:Y:S02]  /*5cd0*/  LEA R21, R17, R10, 0x18 ;  /* 0x0000000a11157211 */ /* 0x000fe400078ec0ff */
[----:B------:R-:W-:-:S03]  /*5ce0*/  SHF.L.U32 R10, R4, 0x1f, RZ ;  /* 0x0000001f040a7819 */ /* 0x000fc600000006ff */
[----:B------:R-:W-:-:S04]  /*5cf0*/  IMAD R19, R6, 0x8, R21 ;  /* 0x0000000806137824 */ /* 0x000fc800078e0215 */
[----:B------:R-:W0:Y:S02]  /*5d00*/  SYNCS.PHASECHK.TRANS64.TRYWAIT P1, [R19+URZ+0xe0], R10 ;  /* 0x0000e00a130075a7 */ /* 0x000e24000802017f */
[----:B01----:R-:W-:Y:S05]  /*5d10*/  @!P1 BRA `(.L_x_115) ;  /* 0x0000001c00109947 */ /* 0x003fea0003800000 */
.L_x_161:
[----:B0-----:R-:W-:Y:S01]  /*5d20*/  PRMT R10, R14, 0x9910, RZ ;  /* 0x000099100e0a7816 */ /* 0x001fe200000000ff */
[----:B------:R0:W-:Y:S03]  /*5d30*/  @!P2 SYNCS.ARRIVE.TRANS64 RZ, [R19+URZ], R11 ;  /* 0x0000000b13ffa9a7 */ /* 0x0001e6000800003f */
[----:B------:R-:W-:-:S13]  /*5d40*/  ISETP.NE.AND P1, PT, R10, 0x2, PT ;  /* 0x000000020a00780c */ /* 0x000fda0003f25270 */
[----:B0-----:R-:W-:Y:S05]  /*5d50*/  @P1 BRA `(.L_x_116) ;  /* 0x0000000000041947 */ /* 0x001fea0003800000 */
[----:B------:R-:W-:Y:S01]  /*5d60*/  BPT.TRAP 0x1 ;  /* 0x000000040000795c */ /* 0x000fe20000300000 */
.L_x_116:
[----:B------:R-:W-:Y:S05]  /*5d70*/  @P0 BRA `(.L_x_117) ;  /* 0x0000000000040947 */ /* 0x000fea0003800000 */
[----:B------:R-:W-:Y:S01]  /*5d80*/  BPT.TRAP 0x1 ;  /* 0x000000040000795c */ /* 0x000fe20000300000 */
.L_x_117:
[----:B------:R-:W-:Y:S01]  /*5d90*/  IMAD.SHL.U32 R10, R6, 0x1000, RZ ;  /* 0x00001000060a7824 */ /* 0x000fe200078e00ff */
[----:B------:R-:W-:Y:S01]  /*5da0*/  R2UR UR8, R21 ;  /* 0x00000000150872ca */ /* 0x000fe200000e0000 */
[----:B------:R-:W-:Y:S01]  /*5db0*/  VIADD R22, R22, 0xffffffff ;  /* 0xffffffff16167836 */ /* 0x000fe20000000000 */
[----:B------:R-:W-:Y:S01]  /*5dc0*/  R2UR UR9, R19 ;  /* 0x00000000130972ca */ /* 0x000fe200000e0000 */
[--C-:B------:R-:W-:Y:S01]  /*5dd0*/  IMAD R11, R17, 0x200, R10.reuse ;  /* 0x00000200110b7824 */ /* 0x100fe200078e020a */
[----:B------:R-:W-:Y:S01]  /*5de0*/  IADD3 R10, R21, 0x1c300, R10 ;  /* 0x0001c300150a7810 */ /* 0x000fe20007ffe00a */
[----:B------:R-:W-:Y:S01]  /*5df0*/  UIADD3 UR4, UP0, UR20, 0xf0, URZ ;  /* 0x000000f014047890 */ /* 0x000fe2000ff1e03f */
[----:B------:R-:W-:Y:S01]  /*5e00*/  R2UR UR11, R18 ;  /* 0x00000000120b72ca */ /* 0x000fe200000e0000 */
[----:B------:R-:W-:Y:S01]  /*5e10*/  UIADD3 UR24, UP1, UR20, 0x1f0, URZ ;  /* 0x000001f014187890 */ /* 0x000fe2000ff3e03f */
[----:B------:R-:W-:Y:S01]  /*5e20*/  R2UR UR5, R11 ;  /* 0x000000000b0572ca */ /* 0x000fe200000e0000 */
[----:B------:R-:W-:Y:S01]  /*5e30*/  VIADD R6, R6, 0x1 ;  /* 0x0000000106067836 */ /* 0x000fe20000000000 */
[----:B------:R-:W-:Y:S01]  /*5e40*/  R2UR UR10, R20 ;  /* 0x00000000140a72ca */ /* 0x000fe200000e0000 */
[----:B------:R-:W-:Y:S01]  /*5e50*/  UIADD3.X UR25, URZ, UR21, URZ, UP1, !UPT ;  /* 0x000000153f197290 */ /* 0x000fe20008ffe43f */
[----:B------:R-:W-:Y:S01]  /*5e60*/  R2UR UR12, R5 ;  /* 0x00000000050c72ca */ /* 0x000fe200000e0000 */
[----:B------:R-:W-:Y:S01]  /*5e70*/  UMOV UR19, 0xff0000 ;  /* 0x00ff000000137882 */ /* 0x000fe20000000000 */
[----:B------:R-:W-:Y:S01]  /*5e80*/  R2UR UR14, R10 ;  /* 0x000000000a0e72ca */ /* 0x000fe200000e0000 */
[----:B------:R-:W-:Y:S01]  /*5e90*/  UMOV UR6, 0x0 ;  /* 0x0000000000067882 */ /* 0x000fe20000000000 */
[----:B------:R-:W-:Y:S01]  /*5ea0*/  R2UR UR18, R16 ;  /* 0x00000000101272ca */ /* 0x000fe200000e0000 */
[----:B------:R-:W-:Y:S01]  /*5eb0*/  UMOV UR7, 0x10000000 ;  /* 0x1000000000077882 */ /* 0x000fe20000000000 */
[----:B------:R-:W-:Y:S01]  /*5ec0*/  ISETP.GT.AND P3, PT, R22, 0x1, PT ;  /* 0x000000011600780c */ /* 0x000fe20003f64270 */
[----:B------:R-:W-:Y:S01]  /*5ed0*/  VIADD R20, R20, 0x40 ;  /* 0x0000004014147836 */ /* 0x000fe20000000000 */
[----:B------:R-:W-:Y:S01]  /*5ee0*/  ISETP.NE.AND P1, PT, R6, 0x1c, PT ;  /* 0x0000001c0600780c */ /* 0x000fe20003f25270 */
[----:B------:R-:W-:-:S02]  /*5ef0*/  UIADD3 UR8, UR8, 0x300, UR5 ;  /* 0x0000030008087890 */ /* 0x000fc4000fffe005 */
[----:B------:R-:W-:Y:S01]  /*5f00*/  UIADD3.X UR5, URZ, UR21, URZ, UP0, !UPT ;  /* 0x000000153f057290 */ /* 0x000fe200087fe43f */
[----:B------:R-:W-:Y:S02]  /*5f10*/  SEL R11, RZ, 0x1, P1 ;  /* 0x00000001ff0b7807 */ /* 0x000fe40000800000 */
[----:B------:R-:W-:Y:S02]  /*5f20*/  SEL R6, R6, RZ, P1 ;  /* 0x000000ff06067207 */ /* 0x000fe40000800000 */
[----:B------:R-:W-:-:S04]  /*5f30*/  LOP3.LUT R4, R4, R11, RZ, 0x3c, !PT ;  /* 0x0000000b04047212 */ /* 0x000fc800078e3cff */
[----:B------:R0:W-:Y:S02]  /*5f40*/  UTMALDG.3D.MULTICAST [UR8], [UR4], UR19, desc[UR6] ;  /* 0x00000608040073b4 */ /* 0x0001e40008011813 */
[----:B0-----:R-:W-:Y:S01]  /*5f50*/  UMOV UR8, UR14 ;  /* 0x0000000e00087c82 */ /* 0x001fe20008000000 */
[----:B------:R-:W-:Y:S02]  /*5f60*/  UMOV UR11, UR18 ;  /* 0x00000012000b7c82 */ /* 0x000fe40008000000 */
[----:B------:R0:W-:Y:S02]  /*5f70*/  UTMALDG.3D [UR8], [UR24], desc[UR6] ;  /* 0x00000608180075b4 */ /* 0x0001e40008011000 */
[----:B0-----:R-:W-:Y:S05]  /*5f80*/  @P3 BRA `(.L_x_118) ;  /* 0xfffffffc00403947 */ /* 0x001fea000383ffff */
.L_x_114:
[----:B------:R-:W-:Y:S05]  /*5f90*/  BSYNC B1 ;  /* 0x0000000000017941 */ /* 0x000fea0003800000 */
.L_x_113:
[----:B------:R-:W-:Y:S01]  /*5fa0*/  LOP3.LUT P5, RZ, R15, 0xff, RZ, 0xc0, !PT ;  /* 0x000000ff0fff7812 */ /* 0x000fe200078ac0ff */
[----:B------:R-:W-:Y:S01]  /*5fb0*/  VIADD R13, R13, UR13 ;  /* 0x0000000d0d0d7c36 */ /* 0x000fe20008000000 */
[----:B------:R-:W-:Y:S01]  /*5fc0*/  ULDC.64 UR4, c[0x0][0x650] ;  /* 0x0001940000047ab9 */ /* 0x000fe20000000a00 */
[----:B------:R-:W-:Y:S01]  /*5fd0*/  IMAD.U32 R5, RZ, RZ, UR13 ;  /* 0x0000000dff057e24 */ /* 0x000fe2000f8e00ff */
[----:B------:R-:W-:Y:S01]  /*5fe0*/  UISETP.GE.U32.AND UP0, UPT, UR13, 0x1c, UPT ;  /* 0x0000001c0d00788c */ /* 0x000fe2000bf06070 */
[----:B------:R-:W-:Y:S01]  /*5ff0*/  BSSY B1, `(.L_x_119) ;  /* 0x000006b000017945 */ /* 0x000fe20003800000 */
[----:B------:R-:W-:Y:S01]  /*6000*/  ISETP.GT.U32.AND P1, PT, R13, 0x1b, PT ;  /* 0x0000001b0d00780c */ /* 0x000fe20003f24070 */
[----:B------:R-:W-:Y:S01]  /*6010*/  IMAD.MOV.U32 R6, RZ, RZ, -0x1 ;  /* 0xffffffffff067424 */ /* 0x000fe200078e00ff */
[----:B------:R-:W-:Y:S02]  /*6020*/  PRMT R10, RZ, 0x7610, R10 ;  /* 0x00007610ff0a7816 */ /* 0x000fe4000000000a */
[----:B------:R-:W-:-:S02]  /*6030*/  ISETP.LT.U32.AND P1, PT, R5, 0x1c, P1 ;  /* 0x0000001c0500780c */ /* 0x000fc40000f21070 */
[----:B------:R-:W-:Y:S01]  /*6040*/  PLOP3.LUT P3, PT, PT, PT, UP0, 0x80, 0x0 ;  /* 0x000000000000781c */ /* 0x000fe20003f6f008 */
[----:B------:R-:W0:Y:S01]  /*6050*/  @P5 S2R R17, SR_CgaCtaId ;  /* 0x0000000000115919 */ /* 0x000e220000008800 */
[----:B------:R-:W-:Y:S02]  /*6060*/  @P5 MOV R4, 0x400 ;  /* 0x0000040000045802 */ /* 0x000fe40000000f00 */
[----:B------:R-:W-:Y:S02]  /*6070*/  SEL R11, RZ, 0x1, !P1 ;  /* 0x00000001ff0b7807 */ /* 0x000fe40004800000 */
[----:B------:R-:W-:Y:S02]  /*6080*/  PRMT R15, RZ, 0x7610, R15 ;  /* 0x00007610ff0f7816 */ /* 0x000fe4000000000f */
[----:B------:R-:W-:Y:S02]  /*6090*/  LOP3.LUT R12, R12, R11, RZ, 0x3c, !PT ;  /* 0x0000000b0c0c7212 */ /* 0x000fe400078e3cff */
[----:B0-----:R-:W-:-:S04]  /*60a0*/  @P5 LEA R4, R17, R4, 0x18 ;  /* 0x0000000411045211 */ /* 0x001fc800078ec0ff */
[----:B------:R0:W-:Y:S01]  /*60b0*/  @P5 SYNCS.ARRIVE.TRANS64.A1T0 RZ, [R4+URZ+0x1f8], RZ ;  /* 0x0001f8ff04ff59a7 */ /* 0x0001e2000810003f */
[----:B------:R-:W-:-:S04]  /*60c0*/  IADD3 R2, P5, R2, R8, RZ ;  /* 0x0000000802027210 */ /* 0x000fc80007fbe0ff */
[----:B------:R-:W-:Y:S01]  /*60d0*/  ISETP.GE.U32.AND P1, PT, R2, UR4, PT ;  /* 0x0000000402007c0c */ /* 0x000fe2000bf26070 */
[----:B------:R-:W-:Y:S01]  /*60e0*/  IMAD.X R3, R3, 0x1, R0, P5 ;  /* 0x0000000103037824 */ /* 0x000fe200028e0600 */
[----:B0-----:R-:W-:-:S04]  /*60f0*/  SHF.R.U32.HI R4, RZ, 0x2, R13 ;  /* 0x00000002ff047819 */ /* 0x001fc8000001160d */
[----:B------:R-:W-:Y:S01]  /*6100*/  ISETP.GE.U32.AND.EX P1, PT, R3, UR5, PT, P1 ;  /* 0x0000000503007c0c */ /* 0x000fe2000bf26110 */
[----:B------:R-:W-:-:S04]  /*6110*/  IMAD.WIDE.U32 R4, R4, 0x24924925, RZ ;  /* 0x2492492504047825 */ /* 0x000fc800078e00ff */
[----:B------:R-:W-:Y:S01]  /*6120*/  IMAD R13, R5, -0x1c, R13 ;  /* 0xffffffe4050d7824 */ /* 0x000fe200078e020d */
[----:B------:R-:W-:Y:S01]  /*6130*/  @P3 LOP3.LUT R12, R12, 0x1, R5, 0x78, !PT ;  /* 0x000000010c0c3812 */ /* 0x000fe200078e7805 */
[----:B------:R-:W-:Y:S02]  /*6140*/  IMAD.MOV.U32 R4, RZ, RZ, -0x1 ;  /* 0xffffffffff047424 */ /* 0x000fe400078e00ff */
[----:B------:R-:W-:-:S04]  /*6150*/  IMAD.MOV.U32 R5, RZ, RZ, -0x1 ;  /* 0xffffffffff057424 */ /* 0x000fc800078e00ff */
[----:B------:R-:W-:Y:S05]  /*6160*/  @P1 BRA `(.L_x_120) ;  /* 0x00000004004c1947 */ /* 0x000fea0003800000 */
[----:B------:R-:W0:Y:S01]  /*6170*/  S2R R18, SR_CTAID.X ;  /* 0x0000000000127919 */ /* 0x000e220000002500 */
[----:B------:R-:W-:Y:S01]  /*6180*/  ULDC.64 UR4, c[0x0][0x628] ;  /* 0x00018a0000047ab9 */ /* 0x000fe20000000a00 */
[----:B------:R-:W1:Y:S01]  /*6190*/  LDC R19, c[0x0][0x144] ;  /* 0x00005100ff137b82 */ /* 0x000e620000000800 */
[----:B------:R-:W-:Y:S01]  /*61a0*/  ISETP.NE.U32.AND P1, PT, RZ, UR4, PT ;  /* 0x00000004ff007c0c */ /* 0x000fe2000bf25070 */
[----:B------:R-:W2:Y:S01]  /*61b0*/  S2R R6, SR_CTAID.Y ;  /* 0x0000000000067919 */ /* 0x000ea20000002600 */
[----:B------:R-:W-:Y:S01]  /*61c0*/  ULDC UR7, c[0x0][0x630] ;  /* 0x00018c0000077ab9 */ /* 0x000fe20000000800 */
[----:B------:R-:W-:Y:S01]  /*61d0*/  ULDC UR8, c[0x0][0x150] ;  /* 0x0000540000087ab9 */ /* 0x000fe20000000800 */
[----:B------:R-:W-:Y:S01]  /*61e0*/  ISETP.NE.AND.EX P1, PT, RZ, UR5, PT, P1 ;  /* 0x00000005ff007c0c */ /* 0x000fe2000bf25310 */
[----:B------:R-:W-:Y:S02]  /*61f0*/  IMAD.MOV.U32 R4, RZ, RZ, R2 ;  /* 0x000000ffff047224 */ /* 0x000fe400078e0002 */
[----:B------:R-:W-:Y:S01]  /*6200*/  IMAD.MOV.U32 R5, RZ, RZ, R3 ;  /* 0x000000ffff057224 */ /* 0x000fe200078e0003 */
[----:B0-----:R-:W-:-:S09]  /*6210*/  I2FP.F32.U32 R20, R18 ;  /* 0x0000001200147245 */ /* 0x001fd20000201000 */
[----:B------:R-:W-:Y:S05]  /*6220*/  @!P1 BRA `(.L_x_121) ;  /* 0x0000000000289947 */ /* 0x000fea0003800000 */
[----:B------:R-:W-:Y:S02]  /*6230*/  ULDC UR6, c[0x0][0x634] ;  /* 0x00018d0000067ab9 */ /* 0x000fe40000000800 */
[----:B------:R-:W-:-:S05]  /*6240*/  IADD3 R5, P1, R2, UR6, RZ ;  /* 0x0000000602057c10 */ /* 0x000fca000ff3e0ff */
[----:B------:R-:W-:-:S04]  /*6250*/  IMAD.X R21, RZ, RZ, R3, P1 ;  /* 0x000000ffff157224 */ /* 0x000fc800008e0603 */
[----:B------:R-:W-:-:S04]  /*6260*/  IMAD.WIDE.U32 R10, R21, UR4, RZ ;  /* 0x00000004150a7c25 */ /* 0x000fc8000f8e00ff */
[----:B------:R-:W-:-:S04]  /*6270*/  IMAD.WIDE.U32 R10, P1, R5, UR5, R10 ;  /* 0x00000005050a7c25 */ /* 0x000fc8000f82000a */
[----:B------:R-:W-:-:S04]  /*6280*/  IMAD.WIDE.U32 R4, R5, UR4, RZ ;  /* 0x0000000405047c25 */ /* 0x000fc8000f8e00ff */
[----:B------:R-:W-:Y:S01]  /*6290*/  IMAD.MOV.U32 R4, RZ, RZ, R11 ;  /* 0x000000ffff047224 */ /* 0x000fe200078e000b */
[----:B------:R-:W-:Y:S01]  /*62a0*/  IADD3 RZ, P3, R5, R10, RZ ;  /* 0x0000000a05ff7210 */ /* 0x000fe20007f7e0ff */
[----:B------:R-:W-:-:S04]  /*62b0*/  IMAD.X R5, RZ, RZ, RZ, P1 ;  /* 0x000000ffff057224 */ /* 0x000fc800008e06ff */
[----:B------:R-:W-:-:S08]  /*62c0*/  IMAD.WIDE.U32.X R4, R21, UR5, R4, P3 ;  /* 0x0000000515047c25 */ /* 0x000fd000098e0404 */
.L_x_121:
[----:B------:R-:W-:Y:S01]  /*62d0*/  FMUL R20, R20, UR8 ;  /* 0x0000000814147c20 */ /* 0x000fe20008400000 */
[--C-:B------:R-:W-:Y:S01]  /*62e0*/  SHF.R.U64 R16, R4, UR7, R5.reuse ;  /* 0x0000000704107c19 */ /* 0x100fe20008001205 */
[----:B------:R-:W-:Y:S01]  /*62f0*/  ULDC.64 UR4, c[0x0][0x620] ;  /* 0x0001880000047ab9 */ /* 0x000fe20000000a00 */
[----:B------:R-:W-:Y:S01]  /*6300*/  SHF.R.U32.HI R4, RZ, UR7, R5 ;  /* 0x00000007ff047c19 */ /* 0x000fe20008011605 */
[----:B------:R-:W-:Y:S01]  /*6310*/  ULDC.64 UR6, c[0x0][0x640] ;  /* 0x0001900000067ab9 */ /* 0x000fe20000000a00 */
[----:B------:R-:W-:Y:S01]  /*6320*/  IADD3 R5, P1, RZ, -R16, RZ ;  /* 0x80000010ff057210 */ /* 0x000fe20007f3e0ff */
[----:B------:R-:W0:Y:S01]  /*6330*/  F2I.U32.TRUNC.NTZ R20, R20 ;  /* 0x0000001400147305 */ /* 0x000e22000020f000 */
[----:B------:R-:W3:Y:S03]  /*6340*/  LDC R21, c[0x0][0x148] ;  /* 0x00005200ff157b82 */ /* 0x000ee60000000800 */
[----:B------:R-:W-:Y:S01]  /*6350*/  IMAD.X R4, RZ, RZ, ~R4, P1 ;  /* 0x000000ffff047224 */ /* 0x000fe200008e0e04 */
[----:B------:R-:W-:-:S03]  /*6360*/  ISETP.NE.U32.AND P1, PT, RZ, UR6, PT ;  /* 0x00000006ff007c0c */ /* 0x000fc6000bf25070 */
[----:B------:R-:W-:Y:S01]  /*6370*/  IMAD R4, R4, UR4, RZ ;  /* 0x0000000404047c24 */ /* 0x000fe2000f8e02ff */
[----:B------:R-:W-:-:S03]  /*6380*/  ISETP.NE.AND.EX P1, PT, RZ, UR7, PT, P1 ;  /* 0x00000007ff007c0c */ /* 0x000fc6000bf25310 */
[C---:B------:R-:W-:Y:S01]  /*6390*/  IMAD R11, R5.reuse, UR5, R4 ;  /* 0x00000005050b7c24 */ /* 0x040fe2000f8e0204 */
[----:B------:R-:W-:Y:S01]  /*63a0*/  ULDC UR5, c[0x0][0x154] ;  /* 0x0000550000057ab9 */ /* 0x000fe20000000800 */
[----:B------:R-:W-:Y:S01]  /*63b0*/  IMAD.WIDE.U32 R4, R5, UR4, R2 ;  /* 0x0000000405047c25 */ /* 0x000fe2000f8e0002 */
[----:B------:R-:W-:-:S03]  /*63c0*/  ULDC UR4, c[0x0][0x618] ;  /* 0x0001860000047ab9 */ /* 0x000fc60000000800 */
[----:B0-----:R-:W-:Y:S02]  /*63d0*/  IMAD.MOV R10, RZ, RZ, -R20 ;  /* 0x000000ffff0a7224 */ /* 0x001fe400078e0a14 */
[----:B------:R-:W-:Y:S02]  /*63e0*/  IMAD.IADD R5, R5, 0x1, R11 ;  /* 0x0000000105057824 */ /* 0x000fe400078e020b */
[----:B-1----:R-:W-:Y:S01]  /*63f0*/  IMAD R18, R19, R10, R18 ;  /* 0x0000000a13127224 */ /* 0x002fe200078e0212 */
[----:B--2---:R-:W-:Y:S02]  /*6400*/  I2FP.F32.U32 R10, R6 ;  /* 0x00000006000a7245 */ /* 0x004fe40000201000 */
[--C-:B------:R-:W-:Y:S02]  /*6410*/  SHF.R.U64 R19, R4, UR4, R5.reuse ;  /* 0x0000000404137c19 */ /* 0x100fe40008001205 */
[----:B------:R-:W-:Y:S01]  /*6420*/  SHF.R.U32.HI R4, RZ, UR4, R5 ;  /* 0x00000004ff047c19 */ /* 0x000fe20008011605 */
[----:B------:R-:W-:Y:S01]  /*6430*/  FMUL R10, R10, UR5 ;  /* 0x000000050a0a7c20 */ /* 0x000fe20008400000 */
[----:B------:R-:W-:-:S02]  /*6440*/  ULDC UR4, c[0x0][0x608] ;  /* 0x0001820000047ab9 */ /* 0x000fc40000000800 */
[--C-:B------:R-:W-:Y:S01]  /*6450*/  SHF.R.U64 R22, R19, UR4, R4.reuse ;  /* 0x0000000413167c19 */ /* 0x100fe20008001204 */
[----:B------:R0:W1:Y:S01]  /*6460*/  F2I.U32.TRUNC.NTZ R24, R10 ;  /* 0x0000000a00187305 */ /* 0x000062000020f000 */
[----:B------:R-:W-:Y:S01]  /*6470*/  SHF.R.U32.HI R5, RZ, UR4, R4 ;  /* 0x00000004ff057c19 */ /* 0x000fe20008011604 */
[----:B------:R-:W-:-:S03]  /*6480*/  ULDC UR4, c[0x0][0x658] ;  /* 0x0001960000047ab9 */ /* 0x000fc60000000800 */
[--C-:B------:R-:W-:Y:S02]  /*6490*/  SHF.R.U64 R20, R22, UR4, R5.reuse ;  /* 0x0000000416147c19 */ /* 0x100fe40008001205 */
[----:B------:R-:W-:-:S03]  /*64a0*/  SHF.R.U32.HI R23, RZ, UR4, R5 ;  /* 0x00000004ff177c19 */ /* 0x000fc60008011605 */
[----:B------:R-:W-:Y:S02]  /*64b0*/  IMAD.MOV.U32 R4, RZ, RZ, R20 ;  /* 0x000000ffff047224 */ /* 0x000fe400078e0014 */
[----:B------:R-:W-:Y:S01]  /*64c0*/  IMAD.MOV.U32 R5, RZ, RZ, R23 ;  /* 0x000000ffff057224 */ /* 0x000fe200078e0017 */
[----:B0-----:R-:W-:Y:S06]  /*64d0*/  @!P1 BRA `(.L_x_122) ;  /* 0x0000000000289947 */ /* 0x001fec0003800000 */
        /* <DEDUP_REMOVED lines=10> */
.L_x_122:
[----:B------:R-:W-:Y:S01]  /*6580*/  ULDC UR4, c[0x0][0x648] ;  /* 0x0001920000047ab9 */ /* 0x000fe20000000800 */
[----:B------:R-:W-:Y:S01]  /*6590*/  LOP3.LUT R22, R22, UR16, RZ, 0xc0, !PT ;  /* 0x0000001016167c12 */ /* 0x000fe2000f8ec0ff */
[----:B-1----:R-:W-:Y:S01]  /*65a0*/  IMAD.MOV R24, RZ, RZ, -R24 ;  /* 0x000000ffff187224 */ /* 0x002fe200078e0a18 */
[----:B------:R-:W-:Y:S01]  /*65b0*/  SHF.R.U64 R5, R4, UR4, R5 ;  /* 0x0000000404057c19 */ /* 0x000fe20008001205 */
[----:B------:R-:W-:Y:S01]  /*65c0*/  ULDC UR4, c[0x0][0x638] ;  /* 0x00018e0000047ab9 */ /* 0x000fe20000000800 */
[----:B------:R-:W-:Y:S01]  /*65d0*/  LOP3.LUT R19, R19, UR15, RZ, 0xc0, !PT ;  /* 0x0000000f13137c12 */ /* 0x000fe2000f8ec0ff */
[----:B---3--:R-:W-:Y:S01]  /*65e0*/  @P4 IMAD R18, R21, R24, R6 ;  /* 0x0000001815124224 */ /* 0x008fe200078e0206 */
[----:B------:R-:W-:Y:S01]  /*65f0*/  ULDC UR5, c[0x0][0x610] ;  /* 0x0001840000057ab9 */ /* 0x000fe20000000800 */
[----:B------:R-:W-:Y:S02]  /*6600*/  IMAD.MOV R11, RZ, RZ, -R5 ;  /* 0x000000ffff0b7224 */ /* 0x000fe400078e0a05 */
[----:B------:R-:W-:-:S02]  /*6610*/  IMAD R5, R5, UR17, R22 ;  /* 0x0000001105057c24 */ /* 0x000fc4000f8e0216 */
[----:B------:R-:W-:Y:S01]  /*6620*/  IMAD R20, R11, UR4, R20 ;  /* 0x000000040b147c24 */ /* 0x000fe2000f8e0214 */
[----:B------:R-:W-:Y:S01]  /*6630*/  ULDC UR4, c[0x0][0x600] ;  /* 0x0001800000047ab9 */ /* 0x000fe20000000800 */
[----:B------:R-:W-:Y:S02]  /*6640*/  IMAD R18, R5, UR5, R18 ;  /* 0x0000000505127c24 */ /* 0x000fe4000f8e0212 */
[----:B------:R-:W-:Y:S02]  /*6650*/  IMAD R5, R20, UR4, R19 ;  /* 0x0000000414057c24 */ /* 0x000fe4000f8e0213 */
[----:B------:R-:W-:-:S03]  /*6660*/  IMAD.MOV.U32 R10, RZ, RZ, 0x1 ;  /* 0x00000001ff0a7424 */ /* 0x000fc600078e00ff */
[----:B------:R-:W-:Y:S02]  /*6670*/  SEL R4, R5, R18, !P4 ;  /* 0x0000001205047207 */ /* 0x000fe40006000000 */
[----:B------:R-:W-:Y:S01]  /*6680*/  SEL R6, R18, R5, !P4 ;  /* 0x0000000512067207 */ /* 0x000fe20006000000 */
[----:B------:R-:W-:-:S07]  /*6690*/  IMAD.MOV.U32 R5, RZ, RZ, R16 ;  /* 0x000000ffff057224 */ /* 0x000fce00078e0010 */
.L_x_120:
[----:B------:R-:W-:Y:S05]  /*66a0*/  BSYNC B1 ;  /* 0x0000000000017941 */ /* 0x000fea0003800000 */
.L_x_119:
[----:B------:R-:W-:-:S13]  /*66b0*/  LOP3.LUT P1, RZ, R10, 0xff, RZ, 0xc0, !PT ;  /* 0x000000ff0aff7812 */ /* 0x000fda000782c0ff */
[----:B------:R-:W-:Y:S05]  /*66c0*/  @P1 BRA `(.L_x_123) ;  /* 0xfffffff400381947 */ /* 0x000fea000383ffff */
[----:B------:R-:W-:Y:S05]  /*66d0*/  BSYNC B0 ;  /* 0x0000000000007941 */ /* 0x000fea0003800000 */
.L_x_111:
[----:B------:R-:W-:-:S03]  /*66e0*/  UMOV UR4, 0xffffffff ;  /* 0xffffffff00047882 */ /* 0x000fc60000000000 */
[----:B------:R-:W-:Y:S05]  /*66f0*/  BRA.DIV UR4, `(.L_x_124) ;  /* 0x0000001204ac7947 */ /* 0x000fea000b800000 */
[----:B------:R-:W-:-:S13]  /*6700*/  ELECT P0, URZ, PT ;  /* 0x00000000003f782f */ /* 0x000fda0003800000 */
.L_x_164:
[----:B------:R-:W-:Y:S04]  /*6710*/  BSSY B0, `(.L_x_125) ;  /* 0x0000103000007945 */ /* 0x000fe80003800000 */
[----:B------:R-:W-:Y:S05]  /*6720*/  @!P0 BRA `(.L_x_126) ;  /* 0x0000001000048947 */ /* 0x000fea0003800000 */
[----:B------:R-:W-:-:S04]  /*6730*/  LOP3.LUT R7, R7, 0x2, RZ, 0xfc, !PT ;  /* 0x0000000207077812 */ /* 0x000fc800078efcff */
[----:B------:R-:W-:-:S13]  /*6740*/  ISETP.NE.AND P0, PT, R7, 0x3, PT ;  /* 0x000000030700780c */ /* 0x000fda0003f05270 */
[----:B------:R-:W-:Y:S05]  /*6750*/  @!P0 BRA `(.L_x_127) ;  /* 0x0000000000048947 */ /* 0x000fea0003800000 */
[----:B------:R-:W-:Y:S01]  /*6760*/  BPT.TRAP 0x1 ;  /* 0x000000040000795c */ /* 0x000fe20000300000 */
.L_x_127:
[----:B------:R-:W0:Y:S01]  /*6770*/  S2R R3, SR_CgaCtaId ;  /* 0x0000000000037919 */ /* 0x000e220000008800 */
[----:B------:R-:W-:Y:S02]  /*6780*/  MOV R0, 0x400 ;  /* 0x0000040000007802 */ /* 0x000fe40000000f00 */
[----:B------:R-:W-:Y:S02]  /*6790*/  SHF.L.U32 R2, R12, 0x1f, RZ ;  /* 0x0000001f0c027819 */ /* 0x000fe400000006ff */
[----:B0-----:R-:W-:-:S05]  /*67a0*/  LEA R0, R3, R0, 0x18 ;  /* 0x0000000003007211 */ /* 0x001fca00078ec0ff */
[----:B------:R-:W-:-:S04]  /*67b0*/  VIADD R0, R0, 0xe0 ;  /* 0x000000e000007836 */ /* 0x000fc80000000000 */
[C---:B------:R-:W-:Y:S02]  /*67c0*/  IMAD R5, R13.reuse, 0x8, R0 ;  /* 0x000000080d057824 */ /* 0x040fe400078e0200 */
[----:B------:R-:W-:Y:S02]  /*67d0*/  VIADD R13, R13, 0x1 ;  /* 0x000000010d0d7836 */ /* 0x000fe40000000000 */
[----:B------:R-:W0:Y:S03]  /*67e0*/  SYNCS.PHASECHK.TRANS64.TRYWAIT P0, [R5+URZ], R2 ;  /* 0x00000002050075a7 */ /* 0x000e26000800017f */
[----:B------:R-:W-:-:S04]  /*67f0*/  ISETP.NE.AND P1, PT, R13, 0x1c, PT ;  /* 0x0000001c0d00780c */ /* 0x000fc80003f25270 */
[----:B------:R-:W-:Y:S02]  /*6800*/  SEL R3, RZ, 0x1, P1 ;  /* 0x00000001ff037807 */ /* 0x000fe40000800000 */
[----:B------:R-:W-:Y:S02]  /*6810*/  SEL R13, R13, RZ, P1 ;  /* 0x000000ff0d0d7207 */ /* 0x000fe40000800000 */
[----:B------:R-:W-:-:S03]  /*6820*/  LOP3.LUT R12, R12, R3, RZ, 0x3c, !PT ;  /* 0x000000030c0c7212 */ /* 0x000fc600078e3cff */
[----:B------:R-:W-:Y:S01]  /*6830*/  IMAD R7, R13, 0x8, R0 ;  /* 0x000000080d077824 */ /* 0x000fe200078e0200 */
[----:B------:R-:W-:Y:S01]  /*6840*/  SHF.L.U32 R4, R12, 0x1f, RZ ;  /* 0x0000001f0c047819 */ /* 0x000fe200000006ff */
[----:B0-----:R-:W-:Y:S06]  /*6850*/  @!P0 BRA `(.L_x_128) ;  /* 0x0000001000788947 */ /* 0x001fec0003800000 */
.L_x_165:
[----:B------:R-:W1:Y:S01]  /*6860*/  SYNCS.PHASECHK.TRANS64.TRYWAIT P0, [R7+URZ], R4 ;  /* 0x00000004070075a7 */ /* 0x000e62000800017f */
[----:B0-----:R-:W-:-:S05]  /*6870*/  VIADD R2, R13, 0x1 ;  /* 0x000000010d027836 */ /* 0x001fca0000000000 */
[----:B------:R-:W-:-:S04]  /*6880*/  ISETP.NE.AND P1, PT, R2, 0x1c, PT ;  /* 0x0000001c0200780c */ /* 0x000fc80003f25270 */
[----:B------:R-:W-:Y:S02]  /*6890*/  SEL R3, RZ, 0x1, P1 ;  /* 0x00000001ff037807 */ /* 0x000fe40000800000 */
[----:B------:R-:W-:Y:S02]  /*68a0*/  SEL R9, R2, RZ, P1 ;  /* 0x000000ff02097207 */ /* 0x000fe40000800000 */
[----:B------:R-:W-:-:S03]  /*68b0*/  LOP3.LUT R12, R12, R3, RZ, 0x3c, !PT ;  /* 0x000000030c0c7212 */ /* 0x000fc600078e3cff */
[----:B------:R-:W-:Y:S01]  /*68c0*/  IMAD R6, R9, 0x8, R0 ;  /* 0x0000000809067824 */ /* 0x000fe200078e0200 */
[----:B------:R-:W-:Y:S01]  /*68d0*/  SHF.L.U32 R5, R12, 0x1f, RZ ;  /* 0x0000001f0c057819 */ /* 0x000fe200000006ff */
[----:B-1----:R-:W-:Y:S06]  /*68e0*/  @!P0 BRA `(.L_x_129) ;  /* 0x0000001000688947 */ /* 0x002fec0003800000 */
.L_x_166:
[----:B------:R-:W1:Y:S01]  /*68f0*/  SYNCS.PHASECHK.TRANS64.TRYWAIT P0, [R6+URZ], R5 ;  /* 0x00000005060075a7 */ /* 0x000e62000800017f */
[----:B------:R-:W-:-:S05]  /*6900*/  VIADD R2, R9, 0x1 ;  /* 0x0000000109027836 */ /* 0x000fca0000000000 */
[----:B------:R-:W-:-:S04]  /*6910*/  ISETP.NE.AND P1, PT, R2, 0x1c, PT ;  /* 0x0000001c0200780c */ /* 0x000fc80003f25270 */
[----:B------:R-:W-:Y:S02]  /*6920*/  SEL R3, RZ, 0x1, P1 ;  /* 0x00000001ff037807 */ /* 0x000fe40000800000 */
[----:B0-----:R-:W-:Y:S02]  /*6930*/  SEL R7, R2, RZ, P1 ;  /* 0x000000ff02077207 */ /* 0x001fe40000800000 */
[----:B------:R-:W-:-:S03]  /*6940*/  LOP3.LUT R12, R12, R3, RZ, 0x3c, !PT ;  /* 0x000000030c0c7212 */ /* 0x000fc600078e3cff */
[----:B------:R-:W-:Y:S01]  /*6950*/  IMAD R9, R7, 0x8, R0 ;  /* 0x0000000807097824 */ /* 0x000fe200078e0200 */
[----:B------:R-:W-:Y:S01]  /*6960*/  SHF.L.U32 R4, R12, 0x1f, RZ ;  /* 0x0000001f0c047819 */ /* 0x000fe200000006ff */
[----:B-1----:R-:W-:Y:S06]  /*6970*/  @!P0 BRA `(.L_x_130) ;  /* 0x0000001000588947 */ /* 0x002fec0003800000 */
.L_x_167:
[----:B------:R-:W1:Y:S01]  /*6980*/  SYNCS.PHASECHK.TRANS64.TRYWAIT P0, [R9+URZ], R4 ;  /* 0x00000004090075a7 */ /* 0x000e62000800017f */
[----:B------:R-:W-:-:S05]  /*6990*/  VIADD R2, R7, 0x1 ;  /* 0x0000000107027836 */ /* 0x000fca0000000000 */
[----:B------:R-:W-:-:S04]  /*69a0*/  ISETP.NE.AND P1, PT, R2, 0x1c, PT ;  /* 0x0000001c0200780c */ /* 0x000fc80003f25270 */
[----:B------:R-:W-:Y:S02]  /*69b0*/  SEL R3, RZ, 0x1, P1 ;  /* 0x00000001ff037807 */ /* 0x000fe40000800000 */
[----:B------:R-:W-:Y:S02]  /*69c0*/  SEL R7, R2, RZ, P1 ;  /* 0x000000ff02077207 */ /* 0x000fe40000800000 */
[----:B------:R-:W-:-:S03]  /*69d0*/  LOP3.LUT R12, R12, R3, RZ, 0x3c, !PT ;  /* 0x000000030c0c7212 */ /* 0x000fc600078e3cff */
[----:B0-----:R-:W-:Y:S01]  /*69e0*/  IMAD R6, R7, 0x8, R0 ;  /* 0x0000000807067824 */ /* 0x001fe200078e0200 */
[----:B------:R-:W-:Y:S01]  /*69f0*/  SHF.L.U32 R5, R12, 0x1f, RZ ;  /* 0x0000001f0c057819 */ /* 0x000fe200000006ff */
[----:B-1----:R-:W-:Y:S06]  /*6a00*/  @!P0 BRA `(.L_x_131) ;  /* 0x0000001000488947 */ /* 0x002fec0003800000 */
.L_x_168:
        /* <DEDUP_REMOVED lines=9> */
.L_x_169:
        /* <DEDUP_REMOVED lines=9> */
.L_x_170:
        /* <DEDUP_REMOVED lines=9> */
.L_x_171:
        /* <DEDUP_REMOVED lines=9> */
.L_x_172:
        /* <DEDUP_REMOVED lines=9> */
.L_x_173:
        /* <DEDUP_REMOVED lines=9> */
.L_x_174:
        /* <DEDUP_REMOVED lines=9> */
.L_x_175:
        /* <DEDUP_REMOVED lines=9> */
.L_x_176:
        /* <DEDUP_REMOVED lines=9> */
.L_x_177:
        /* <DEDUP_REMOVED lines=9> */
.L_x_178:
        /* <DEDUP_REMOVED lines=9> */
.L_x_179:
        /* <DEDUP_REMOVED lines=9> */
.L_x_180:
        /* <DEDUP_REMOVED lines=9> */
.L_x_181:
        /* <DEDUP_REMOVED lines=9> */
.L_x_182:
        /* <DEDUP_REMOVED lines=9> */
.L_x_183:
        /* <DEDUP_REMOVED lines=9> */
.L_x_184:
        /* <DEDUP_REMOVED lines=9> */
.L_x_185:
        /* <DEDUP_REMOVED lines=9> */
.L_x_186:
        /* <DEDUP_REMOVED lines=9> */
.L_x_187:
        /* <DEDUP_REMOVED lines=9> */
.L_x_188:
        /* <DEDUP_REMOVED lines=9> */
.L_x_189:
        /* <DEDUP_REMOVED lines=9> */
.L_x_190:
[----:B------:R-:W1:Y:S01]  /*7670*/  SYNCS.PHASECHK.TRANS64.TRYWAIT P0, [R6+URZ], R5 ;  /* 0x00000005060075a7 */ /* 0x000e62000800017f */
[----:B------:R-:W-:-:S05]  /*7680*/  VIADD R2, R7, 0x1 ;  /* 0x0000000107027836 */ /* 0x000fca0000000000 */
[----:B------:R-:W-:-:S04]  /*7690*/  ISETP.NE.AND P1, PT, R2, 0x1c, PT ;  /* 0x0000001c0200780c */ /* 0x000fc80003f25270 */
[----:B0-----:R-:W-:Y:S02]  /*76a0*/  SEL R4, RZ, 0x1, P1 ;  /* 0x00000001ff047807 */ /* 0x001fe40000800000 */
[----:B------:R-:W-:Y:S02]  /*76b0*/  SEL R3, R2, RZ, P1 ;  /* 0x000000ff02037207 */ /* 0x000fe40000800000 */
[----:B------:R-:W-:Y:S01]  /*76c0*/  LOP3.LUT R4, R11, R4, RZ, 0x3c, !PT ;  /* 0x000000040b047212 */ /* 0x000fe200078e3cff */
[----:B-1----:R-:W-:Y:S06]  /*76d0*/  @!P0 BRA `(.L_x_154) ;  /* 0x0000000800e08947 */ /* 0x002fec0003800000 */
.L_x_191:
[----:B------:R-:W-:Y:S01]  /*76e0*/  IMAD R3, R3, 0x8, R0 ;  /* 0x0000000803037824 */ /* 0x000fe200078e0200 */
[----:B------:R-:W-:-:S07]  /*76f0*/  SHF.L.U32 R0, R4, 0x1f, RZ ;  /* 0x0000001f04007819 */ /* 0x000fce00000006ff */
.L_x_155:
[----:B-1----:R1:W2:Y:S02]  /*7700*/  SYNCS.PHASECHK.TRANS64.TRYWAIT P0, [R3+URZ], R0 ;  /* 0x00000000030075a7 */ /* 0x0022a4000800017f */
[----:B--2---:R-:W-:Y:S05]  /*7710*/  @!P0 NANOSLEEP.SYNCS 0x989680 ;  /* 0x009896800000895d */ /* 0x004fea0003900000 */
[----:B------:R-:W2:Y:S02]  /*7720*/  @!P0 SYNCS.PHASECHK.TRANS64 P0, [R3+URZ], R0 ;  /* 0x00000000030085a7 */ /* 0x000ea4000800007f */
[----:B--2---:R-:W-:Y:S05]  /*7730*/  @!P0 BRA `(.L_x_155) ;  /* 0xfffffffc00f08947 */ /* 0x004fea000383ffff */
.L_x_126:
[----:B------:R-:W-:Y:S05]  /*7740*/  BSYNC B0 ;  /* 0x0000000000007941 */ /* 0x000fea0003800000 */
.L_x_125:
[----:B------:R-:W-:Y:S05]  /*7750*/  EXIT ;  /* 0x000000000000794d */ /* 0x000fea0003800000 */
.L_x_20:
[----:B0-----:R-:W-:-:S04]  /*7760*/  IMAD.U32 R15, RZ, RZ, UR15 ;  /* 0x0000000fff0f7e24 */ /* 0x001fc8000f8e00ff */
[----:B------:R0:W1:Y:S03]  /*7770*/  SYNCS.PHASECHK.TRANS64.TRYWAIT P1, [R15+URZ+-0x8], R14 ;  /* 0xfffff80e0f0075a7 */ /* 0x000066000802017f */
[----:B-1----:R-:W-:Y:S05]  /*7780*/  @!P1 NANOSLEEP.SYNCS 0x989680 ;  /* 0x009896800000995d */ /* 0x002fea0003900000 */
[----:B------:R-:W1:Y:S02]  /*7790*/  @!P1 SYNCS.PHASECHK.TRANS64 P1, [R15+URZ+-0x8], R14 ;  /* 0xfffff80e0f0095a7 */ /* 0x000e64000802007f */
[----:B-1----:R-:W-:Y:S05]  /*77a0*/  @!P1 BRA `(.L_x_20) ;  /* 0xfffffffc00ec9947 */ /* 0x002fea000383ffff */
[----:B------:R-:W-:Y:S05]  /*77b0*/  BRA `(.L_x_156) ;  /* 0xffffffa000807947 */ /* 0x000fea000383ffff */
.L_x_25:
[----:B-1----:R-:W-:-:S04]  /*77c0*/  IMAD.U32 R15, RZ, RZ, UR6 ;  /* 0x00000006ff0f7e24 */ /* 0x002fc8000f8e00ff */
[----:B------:R1:W3:Y:S03]  /*77d0*/  SYNCS.PHASECHK.TRANS64.TRYWAIT P1, [R15+URZ], R14 ;  /* 0x0000000e0f0075a7 */ /* 0x0002e6000802017f */
[----:B---3--:R-:W-:Y:S05]  /*77e0*/  @!P1 NANOSLEEP.SYNCS 0x989680 ;  /* 0x009896800000995d */ /* 0x008fea0003900000 */
[----:B------:R-:W3:Y:S02]  /*77f0*/  @!P1 SYNCS.PHASECHK.TRANS64 P1, [R15+URZ], R14 ;  /* 0x0000000e0f0095a7 */ /* 0x000ee4000802007f */
[----:B---3--:R-:W-:Y:S05]  /*7800*/  @!P1 BRA `(.L_x_25) ;  /* 0xfffffffc00ec9947 */ /* 0x008fea000383ffff */
[----:B------:R-:W-:Y:S05]  /*7810*/  BRA `(.L_x_24) ;  /* 0xffffffa4002c7947 */ /* 0x000fea000383ffff */
.L_x_31:
[----:B-1----:R-:W-:-:S04]  /*7820*/  IMAD.U32 R19, RZ, RZ, UR9 ;  /* 0x00000009ff137e24 */ /* 0x002fc8000f8e00ff */
[----:B------:R1:W3:Y:S03]  /*7830*/  SYNCS.PHASECHK.TRANS64.TRYWAIT P1, [R19+URZ], R18 ;  /* 0x00000012130075a7 */ /* 0x0002e6000802017f */
[----:B---3--:R-:W-:Y:S05]  /*7840*/  @!P1 NANOSLEEP.SYNCS 0x989680 ;  /* 0x009896800000995d */ /* 0x008fea0003900000 */
[----:B------:R-:W3:Y:S02]  /*7850*/  @!P1 SYNCS.PHASECHK.TRANS64 P1, [R19+URZ], R18 ;  /* 0x00000012130095a7 */ /* 0x000ee4000802007f */
[----:B---3--:R-:W-:Y:S05]  /*7860*/  @!P1 BRA `(.L_x_31) ;  /* 0xfffffffc00ec9947 */ /* 0x008fea000383ffff */
[----:B------:R-:W-:Y:S05]  /*7870*/  BRA `(.L_x_30) ;  /* 0xffffffa800847947 */ /* 0x000fea000383ffff */
.L_x_39:
[----:B01----:R-:W-:-:S04]  /*7880*/  IMAD.U32 R15, RZ, RZ, UR15 ;  /* 0x0000000fff0f7e24 */ /* 0x003fc8000f8e00ff */
[----:B------:R0:W1:Y:S03]  /*7890*/  SYNCS.PHASECHK.TRANS64.TRYWAIT P1, [R15+URZ+0x8], R14 ;  /* 0x0000080e0f0075a7 */ /* 0x000066000802017f */
[----:B-1----:R-:W-:Y:S05]  /*78a0*/  @!P1 NANOSLEEP.SYNCS 0x989680 ;  /* 0x009896800000995d */ /* 0x002fea0003900000 */
[----:B------:R-:W1:Y:S02]  /*78b0*/  @!P1 SYNCS.PHASECHK.TRANS64 P1, [R15+URZ+0x8], R14 ;  /* 0x0000080e0f0095a7 */ /* 0x000e64000802007f */
[----:B-1----:R-:W-:Y:S05]  /*78c0*/  @!P1 BRA `(.L_x_39) ;  /* 0xfffffffc00ec9947 */ /* 0x002fea000383ffff */
[----:B------:R-:W-:Y:S05]  /*78d0*/  BRA `(.L_x_157) ;  /* 0xffffffb000c87947 */ /* 0x000fea000383ffff */
.L_x_112:
[----:B------:R-:W-:Y:S01]  /*78e0*/  BSSY B1, `(.L_x_158) ;  /* 0x0000006000017945 */ /* 0x000fe20003800000 */
[----:B------:R-:W-:-:S07]  /*78f0*/  IMAD.MOV.U32 R10, RZ, RZ, -0x1 ;  /* 0xffffffffff0a7424 */ /* 0x000fce00078e00ff */
[----:B------:R-:W-:Y:S05]  /*7900*/  WARPSYNC.COLLECTIVE R10, `(.L_x_159) ;  /* 0x000000000a0c7348 */ /* 0x000fea0003c00000 */
[----:B------:R-:W-:Y:S02]  /*7910*/  ELECT P1, UR62, PT ;  /* 0x00000000003e782f */ /* 0x000fe40003820000 */
[----:B------:R-:W-:Y:S01]  /*7920*/  MOV R10, UR62 ;  /* 0x0000003e000a7c02 */ /* 0x000fe20008000f00 */
[----:B------:R-:W-:Y:S10]  /*7930*/  ENDCOLLECTIVE ;  /* 0x000000000000791b */ /* 0x000ff40003800000 */
.L_x_159:
[----:B------:R-:W-:Y:S05]  /*7940*/  BSYNC B1 ;  /* 0x0000000000017941 */ /* 0x000fea0003800000 */
.L_x_158:
[----:B------:R-:W-:Y:S05]  /*7950*/  BRA `(.L_x_160) ;  /* 0xffffffe000a07947 */ /* 0x000fea000383ffff */
.L_x_115:
[----:B0-----:R0:W1:Y:S02]  /*7960*/  SYNCS.PHASECHK.TRANS64.TRYWAIT P1, [R19+URZ+0xe0], R10 ;  /* 0x0000e00a130075a7 */ /* 0x001064000802017f */
[----:B-1----:R-:W-:Y:S05]  /*7970*/  @!P1 NANOSLEEP.SYNCS 0x989680 ;  /* 0x009896800000995d */ /* 0x002fea0003900000 */
[----:B------:R-:W1:Y:S02]  /*7980*/  @!P1 SYNCS.PHASECHK.TRANS64 P1, [R19+URZ+0xe0], R10 ;  /* 0x0000e00a130095a7 */ /* 0x000e64000802007f */
[----:B-1----:R-:W-:Y:S05]  /*7990*/  @!P1 BRA `(.L_x_115) ;  /* 0xfffffffc00f09947 */ /* 0x002fea000383ffff */
[----:B------:R-:W-:Y:S05]  /*79a0*/  BRA `(.L_x_161) ;  /* 0xffffffe000dc7947 */ /* 0x000fea000383ffff */
.L_x_124:
[----:B------:R-:W-:Y:S01]  /*79b0*/  BSSY B0, `(.L_x_162) ;  /* 0x0000006000007945 */ /* 0x000fe20003800000 */
[----:B------:R-:W-:-:S07]  /*79c0*/  IMAD.MOV.U32 R10, RZ, RZ, -0x1 ;  /* 0xffffffffff0a7424 */ /* 0x000fce00078e00ff */
[----:B------:R-:W-:Y:S05]  /*79d0*/  WARPSYNC.COLLECTIVE R10, `(.L_x_163) ;  /* 0x000000000a0c7348 */ /* 0x000fea0003c00000 */
[----:B------:R-:W-:Y:S02]  /*79e0*/  ELECT P1, UR62, PT ;  /* 0x00000000003e782f */ /* 0x000fe40003820000 */
[----:B------:R-:W-:Y:S01]  /*79f0*/  MOV R10, UR62 ;  /* 0x0000003e000a7c02 */ /* 0x000fe20008000f00 */
[----:B------:R-:W-:Y:S10]  /*7a00*/  ENDCOLLECTIVE ;  /* 0x000000000000791b */ /* 0x000ff40003800000 */
.L_x_163:
[----:B------:R-:W-:Y:S05]  /*7a10*/  BSYNC B0 ;  /* 0x0000000000007941 */ /* 0x000fea0003800000 */
.L_x_162:
[----:B------:R-:W-:Y:S01]  /*7a20*/  PLOP3.LUT P0, PT, P1, PT, PT, 0x80, 0x0 ;  /* 0x000000000000781c */ /* 0x000fe20000f0f070 */
[----:B------:R-:W-:-:S12]  /*7a30*/  BRA `(.L_x_164) ;  /* 0xffffffec00347947 */ /* 0x000fd8000383ffff */
.L_x_128:
[----:B0-----:R0:W1:Y:S02]  /*7a40*/  SYNCS.PHASECHK.TRANS64.TRYWAIT P0, [R5+URZ], R2 ;  /* 0x00000002050075a7 */ /* 0x001064000800017f */
[----:B-1----:R-:W-:Y:S05]  /*7a50*/  @!P0 NANOSLEEP.SYNCS 0x989680 ;  /* 0x009896800000895d */ /* 0x002fea0003900000 */
[----:B------:R-:W1:Y:S02]  /*7a60*/  @!P0 SYNCS.PHASECHK.TRANS64 P0, [R5+URZ], R2 ;  /* 0x00000002050085a7 */ /* 0x000e64000800007f */
[----:B-1----:R-:W-:Y:S05]  /*7a70*/  @!P0 BRA `(.L_x_128) ;  /* 0xfffffffc00f08947 */ /* 0x002fea000383ffff */
[----:B------:R-:W-:Y:S05]  /*7a80*/  BRA `(.L_x_165) ;  /* 0xffffffec00747947 */ /* 0x000fea000383ffff */
.L_x_129:
[----:B0-----:R0:W1:Y:S02]  /*7a90*/  SYNCS.PHASECHK.TRANS64.TRYWAIT P0, [R7+URZ], R4 ;  /* 0x00000004070075a7 */ /* 0x001064000800017f */
[----:B-1----:R-:W-:Y:S05]  /*7aa0*/  @!P0 NANOSLEEP.SYNCS 0x989680 ;  /* 0x009896800000895d */ /* 0x002fea0003900000 */
[----:B------:R-:W1:Y:S02]  /*7ab0*/  @!P0 SYNCS.PHASECHK.TRANS64 P0, [R7+URZ], R4 ;  /* 0x00000004070085a7 */ /* 0x000e64000800007f */
[----:B-1----:R-:W-:Y:S05]  /*7ac0*/  @!P0 BRA `(.L_x_129) ;  /* 0xfffffffc00f08947 */ /* 0x002fea000383ffff */
[----:B------:R-:W-:Y:S05]  /*7ad0*/  BRA `(.L_x_166) ;  /* 0xffffffec00847947 */ /* 0x000fea000383ffff */
.L_x_130:
[----:B0-----:R0:W1:Y:S02]  /*7ae0*/  SYNCS.PHASECHK.TRANS64.TRYWAIT P0, [R6+URZ], R5 ;  /* 0x00000005060075a7 */ /* 0x001064000800017f */
[----:B-1----:R-:W-:Y:S05]  /*7af0*/  @!P0 NANOSLEEP.SYNCS 0x989680 ;  /* 0x009896800000895d */ /* 0x002fea0003900000 */
[----:B------:R-:W1:Y:S02]  /*7b00*/  @!P0 SYNCS.PHASECHK.TRANS64 P0, [R6+URZ], R5 ;  /* 0x00000005060085a7 */ /* 0x000e64000800007f */
[----:B-1----:R-:W-:Y:S05]  /*7b10*/  @!P0 BRA `(.L_x_130) ;  /* 0xfffffffc00f08947 */ /* 0x002fea000383ffff */
[----:B------:R-:W-:Y:S05]  /*7b20*/  BRA `(.L_x_167) ;  /* 0xffffffec00947947 */ /* 0x000fea000383ffff */
.L_x_131:
[----:B0-----:R0:W1:Y:S02]  /*7b30*/  SYNCS.PHASECHK.TRANS64.TRYWAIT P0, [R9+URZ], R4 ;  /* 0x00000004090075a7 */ /* 0x001064000800017f */
[----:B-1----:R-:W-:Y:S05]  /*7b40*/  @!P0 NANOSLEEP.SYNCS 0x989680 ;  /* 0x009896800000895d */ /* 0x002fea0003900000 */
[----:B------:R-:W1:Y:S02]  /*7b50*/  @!P0 SYNCS.PHASECHK.TRANS64 P0, [R9+URZ], R4 ;  /* 0x00000004090085a7 */ /* 0x000e64000800007f */
[----:B-1----:R-:W-:Y:S05]  /*7b60*/  @!P0 BRA `(.L_x_131) ;  /* 0xfffffffc00f08947 */ /* 0x002fea000383ffff */
[----:B------:R-:W-:Y:S05]  /*7b70*/  BRA `(.L_x_168) ;  /* 0xffffffec00a47947 */ /* 0x000fea000383ffff */
.L_x_132:
[----:B0-----:R0:W1:Y:S02]  /*7b80*/  SYNCS.PHASECHK.TRANS64.TRYWAIT P0, [R6+URZ], R5 ;  /* 0x00000005060075a7 */ /* 0x001064000800017f */
[----:B-1----:R-:W-:Y:S05]  /*7b90*/  @!P0 NANOSLEEP.SYNCS 0x989680 ;  /* 0x009896800000895d */ /* 0x002fea0003900000 */
[----:B------:R-:W1:Y:S02]  /*7ba0*/  @!P0 SYNCS.PHASECHK.TRANS64 P0, [R6+URZ], R5 ;  /* 0x00000005060085a7 */ /* 0x000e64000800007f */
[----:B-1----:R-:W-:Y:S05]  /*7bb0*/  @!P0 BRA `(.L_x_132) ;  /* 0xfffffffc00f08947 */ /* 0x002fea000383ffff */
[----:B------:R-:W-:Y:S05]  /*7bc0*/  BRA `(.L_x_169) ;  /* 0xffffffec00b47947 */ /* 0x000fea000383ffff */
.L_x_133:
[----:B0-----:R0:W1:Y:S02]  /*7bd0*/  SYNCS.PHASECHK.TRANS64.TRYWAIT P0, [R9+URZ], R4 ;  /* 0x00000004090075a7 */ /* 0x001064000800017f */
[----:B-1----:R-:W-:Y:S05]  /*7be0*/  @!P0 NANOSLEEP.SYNCS 0x989680 ;  /* 0x009896800000895d */ /* 0x002fea0003900000 */
[----:B------:R-:W1:Y:S02]  /*7bf0*/  @!P0 SYNCS.PHASECHK.TRANS64 P0, [R9+URZ], R4 ;  /* 0x00000004090085a7 */ /* 0x000e64000800007f */
[----:B-1----:R-:W-:Y:S05]  /*7c00*/  @!P0 BRA `(.L_x_133) ;  /* 0xfffffffc00f08947 */ /* 0x002fea000383ffff */
[----:B------:R-:W-:Y:S05]  /*7c10*/  BRA `(.L_x_170) ;  /* 0xffffffec00c47947 */ /* 0x000fea000383ffff */
.L_x_134:
[----:B0-----:R0:W1:Y:S02]  /*7c20*/  SYNCS.PHASECHK.TRANS64.TRYWAIT P0, [R6+URZ], R5 ;  /* 0x00000005060075a7 */ /* 0x001064000800017f */
[----:B-1----:R-:W-:Y:S05]  /*7c30*/  @!P0 NANOSLEEP.SYNCS 0x989680 ;  /* 0x009896800000895d */ /* 0x002fea0003900000 */
[----:B------:R-:W1:Y:S02]  /*7c40*/  @!P0 SYNCS.PHASECHK.TRANS64 P0, [R6+URZ], R5 ;  /* 0x00000005060085a7 */ /* 0x000e64000800007f */
[----:B-1----:R-:W-:Y:S05]  /*7c50*/  @!P0 BRA `(.L_x_134) ;  /* 0xfffffffc00f08947 */ /* 0x002fea000383ffff */
[----:B------:R-:W-:Y:S05]  /*7c60*/  BRA `(.L_x_171) ;  /* 0xffffffec00d47947 */ /* 0x000fea000383ffff */
.L_x_135:
[----:B0-----:R0:W1:Y:S02]  /*7c70*/  SYNCS.PHASECHK.TRANS64.TRYWAIT P0, [R9+URZ], R4 ;  /* 0x00000004090075a7 */ /* 0x001064000800017f */
[----:B-1----:R-:W-:Y:S05]  /*7c80*/  @!P0 NANOSLEEP.SYNCS 0x989680 ;  /* 0x009896800000895d */ /* 0x002fea0003900000 */
[----:B------:R-:W1:Y:S02]  /*7c90*/  @!P0 SYNCS.PHASECHK.TRANS64 P0, [R9+URZ], R4 ;  /* 0x00000004090085a7 */ /* 0x000e64000800007f */
[----:B-1----:R-:W-:Y:S05]  /*7ca0*/  @!P0 BRA `(.L_x_135) ;  /* 0xfffffffc00f08947 */ /* 0x002fea000383ffff */
[----:B------:R-:W-:Y:S05]  /*7cb0*/  BRA `(.L_x_172) ;  /* 0xffffffec00e47947 */ /* 0x000fea000383ffff */
.L_x_136:
[----:B0-----:R0:W1:Y:S02]  /*7cc0*/  SYNCS.PHASECHK.TRANS64.TRYWAIT P0, [R6+URZ], R5 ;  /* 0x00000005060075a7 */ /* 0x001064000800017f */
[----:B-1----:R-:W-:Y:S05]  /*7cd0*/  @!P0 NANOSLEEP.SYNCS 0x989680 ;  /* 0x009896800000895d */ /* 0x002fea0003900000 */
[----:B------:R-:W1:Y:S02]  /*7ce0*/  @!P0 SYNCS.PHASECHK.TRANS64 P0, [R6+URZ], R5 ;  /* 0x00000005060085a7 */ /* 0x000e64000800007f */
[----:B-1----:R-:W-:Y:S05]  /*7cf0*/  @!P0 BRA `(.L_x_136) ;  /* 0xfffffffc00f08947 */ /* 0x002fea000383ffff */
[----:B------:R-:W-:Y:S05]  /*7d00*/  BRA `(.L_x_173) ;  /* 0xffffffec00f47947 */ /* 0x000fea000383ffff */
.L_x_137:
[----:B0-----:R0:W1:Y:S02]  /*7d10*/  SYNCS.PHASECHK.TRANS64.TRYWAIT P0, [R9+URZ], R4 ;  /* 0x00000004090075a7 */ /* 0x001064000800017f */
[----:B-1----:R-:W-:Y:S05]  /*7d20*/  @!P0 NANOSLEEP.SYNCS 0x989680 ;  /* 0x009896800000895d */ /* 0x002fea0003900000 */
[----:B------:R-:W1:Y:S02]  /*7d30*/  @!P0 SYNCS.PHASECHK.TRANS64 P0, [R9+URZ], R4 ;  /* 0x00000004090085a7 */ /* 0x000e64000800007f */
[----:B-1----:R-:W-:Y:S05]  /*7d40*/  @!P0 BRA `(.L_x_137) ;  /* 0xfffffffc00f08947 */ /* 0x002fea000383ffff */
[----:B------:R-:W-:Y:S05]  /*7d50*/  BRA `(.L_x_174) ;  /* 0xfffffff000047947 */ /* 0x000fea000383ffff */
.L_x_138:
[----:B0-----:R0:W1:Y:S02]  /*7d60*/  SYNCS.PHASECHK.TRANS64.TRYWAIT P0, [R6+URZ], R5 ;  /* 0x00000005060075a7 */ /* 0x001064000800017f */
[----:B-1----:R-:W-:Y:S05]  /*7d70*/  @!P0 NANOSLEEP.SYNCS 0x989680 ;  /* 0x009896800000895d */ /* 0x002fea0003900000 */
[----:B------:R-:W1:Y:S02]  /*7d80*/  @!P0 SYNCS.PHASECHK.TRANS64 P0, [R6+URZ], R5 ;  /* 0x00000005060085a7 */ /* 0x000e64000800007f */
[----:B-1----:R-:W-:Y:S05]  /*7d90*/  @!P0 BRA `(.L_x_138) ;  /* 0xfffffffc00f08947 */ /* 0x002fea000383ffff */
[----:B------:R-:W-:Y:S05]  /*7da0*/  BRA `(.L_x_175) ;  /* 0xfffffff000147947 */ /* 0x000fea000383ffff */
.L_x_139:
[----:B0-----:R0:W1:Y:S02]  /*7db0*/  SYNCS.PHASECHK.TRANS64.TRYWAIT P0, [R9+URZ], R4 ;  /* 0x00000004090075a7 */ /* 0x001064000800017f */
[----:B-1----:R-:W-:Y:S05]  /*7dc0*/  @!P0 NANOSLEEP.SYNCS 0x989680 ;  /* 0x009896800000895d */ /* 0x002fea0003900000 */
[----:B------:R-:W1:Y:S02]  /*7dd0*/  @!P0 SYNCS.PHASECHK.TRANS64 P0, [R9+URZ], R4 ;  /* 0x00000004090085a7 */ /* 0x000e64000800007f */
[----:B-1----:R-:W-:Y:S05]  /*7de0*/  @!P0 BRA `(.L_x_139) ;  /* 0xfffffffc00f08947 */ /* 0x002fea000383ffff */
[----:B------:R-:W-:Y:S05]  /*7df0*/  BRA `(.L_x_176) ;  /* 0xfffffff000247947 */ /* 0x000fea000383ffff */
.L_x_140:
[----:B0-----:R0:W1:Y:S02]  /*7e00*/  SYNCS.PHASECHK.TRANS64.TRYWAIT P0, [R6+URZ], R5 ;  /* 0x00000005060075a7 */ /* 0x001064000800017f */
[----:B-1----:R-:W-:Y:S05]  /*7e10*/  @!P0 NANOSLEEP.SYNCS 0x989680 ;  /* 0x009896800000895d */ /* 0x002fea0003900000 */
[----:B------:R-:W1:Y:S02]  /*7e20*/  @!P0 SYNCS.PHASECHK.TRANS64 P0, [R6+URZ], R5 ;  /* 0x00000005060085a7 */ /* 0x000e64000800007f */
[----:B-1----:R-:W-:Y:S05]  /*7e30*/  @!P0 BRA `(.L_x_140) ;  /* 0xfffffffc00f08947 */ /* 0x002fea000383ffff */
[----:B------:R-:W-:Y:S05]  /*7e40*/  BRA `(.L_x_177) ;  /* 0xfffffff000347947 */ /* 0x000fea000383ffff */
.L_x_141:
[----:B0-----:R0:W1:Y:S02]  /*7e50*/  SYNCS.PHASECHK.TRANS64.TRYWAIT P0, [R9+URZ], R4 ;  /* 0x00000004090075a7 */ /* 0x001064000800017f */
[----:B-1----:R-:W-:Y:S05]  /*7e60*/  @!P0 NANOSLEEP.SYNCS 0x989680 ;  /* 0x009896800000895d */ /* 0x002fea0003900000 */
[----:B------:R-:W1:Y:S02]  /*7e70*/  @!P0 SYNCS.PHASECHK.TRANS64 P0, [R9+URZ], R4 ;  /* 0x00000004090085a7 */ /* 0x000e64000800007f */
[----:B-1----:R-:W-:Y:S05]  /*7e80*/  @!P0 BRA `(.L_x_141) ;  /* 0xfffffffc00f08947 */ /* 0x002fea000383ffff */
[----:B------:R-:W-:Y:S05]  /*7e90*/  BRA `(.L_x_178) ;  /* 0xfffffff000447947 */ /* 0x000fea000383ffff */
.L_x_142:
[----:B0-----:R0:W1:Y:S02]  /*7ea0*/  SYNCS.PHASECHK.TRANS64.TRYWAIT P0, [R6+URZ], R5 ;  /* 0x00000005060075a7 */ /* 0x001064000800017f */
[----:B-1----:R-:W-:Y:S05]  /*7eb0*/  @!P0 NANOSLEEP.SYNCS 0x989680 ;  /* 0x009896800000895d */ /* 0x002fea0003900000 */
[----:B------:R-:W1:Y:S02]  /*7ec0*/  @!P0 SYNCS.PHASECHK.TRANS64 P0, [R6+URZ], R5 ;  /* 0x00000005060085a7 */ /* 0x000e64000800007f */
[----:B-1----:R-:W-:Y:S05]  /*7ed0*/  @!P0 BRA `(.L_x_142) ;  /* 0xfffffffc00f08947 */ /* 0x002fea000383ffff */
[----:B------:R-:W-:Y:S05]  /*7ee0*/  BRA `(.L_x_179) ;  /* 0xfffffff000547947 */ /* 0x000fea000383ffff */
.L_x_143:
[----:B0-----:R0:W1:Y:S02]  /*7ef0*/  SYNCS.PHASECHK.TRANS64.TRYWAIT P0, [R9+URZ], R4 ;  /* 0x00000004090075a7 */ /* 0x001064000800017f */
[----:B-1----:R-:W-:Y:S05]  /*7f00*/  @!P0 NANOSLEEP.SYNCS 0x989680 ;  /* 0x009896800000895d */ /* 0x002fea0003900000 */
[----:B------:R-:W1:Y:S02]  /*7f10*/  @!P0 SYNCS.PHASECHK.TRANS64 P0, [R9+URZ], R4 ;  /* 0x00000004090085a7 */ /* 0x000e64000800007f */
[----:B-1----:R-:W-:Y:S05]  /*7f20*/  @!P0 BRA `(.L_x_143) ;  /* 0xfffffffc00f08947 */ /* 0x002fea000383ffff */
[----:B------:R-:W-:Y:S05]  /*7f30*/  BRA `(.L_x_180) ;  /* 0xfffffff000647947 */ /* 0x000fea000383ffff */
.L_x_144:
[----:B0-----:R0:W1:Y:S02]  /*7f40*/  SYNCS.PHASECHK.TRANS64.TRYWAIT P0, [R6+URZ], R5 ;  /* 0x00000005060075a7 */ /* 0x001064000800017f */
[----:B-1----:R-:W-:Y:S05]  /*7f50*/  @!P0 NANOSLEEP.SYNCS 0x989680 ;  /* 0x009896800000895d */ /* 0x002fea0003900000 */
[----:B------:R-:W1:Y:S02]  /*7f60*/  @!P0 SYNCS.PHASECHK.TRANS64 P0, [R6+URZ], R5 ;  /* 0x00000005060085a7 */ /* 0x000e64000800007f */
[----:B-1----:R-:W-:Y:S05]  /*7f70*/  @!P0 BRA `(.L_x_144) ;  /* 0xfffffffc00f08947 */ /* 0x002fea000383ffff */
[----:B------:R-:W-:Y:S05]  /*7f80*/  BRA `(.L_x_181) ;  /* 0xfffffff000747947 */ /* 0x000fea000383ffff */
.L_x_145:
[----:B0-----:R0:W1:Y:S02]  /*7f90*/  SYNCS.PHASECHK.TRANS64.TRYWAIT P0, [R9+URZ], R4 ;  /* 0x00000004090075a7 */ /* 0x001064000800017f */
[----:B-1----:R-:W-:Y:S05]  /*7fa0*/  @!P0 NANOSLEEP.SYNCS 0x989680 ;  /* 0x009896800000895d */ /* 0x002fea0003900000 */
[----:B------:R-:W1:Y:S02]  /*7fb0*/  @!P0 SYNCS.PHASECHK.TRANS64 P0, [R9+URZ], R4 ;  /* 0x00000004090085a7 */ /* 0x000e64000800007f */
[----:B-1----:R-:W-:Y:S05]  /*7fc0*/  @!P0 BRA `(.L_x_145) ;  /* 0xfffffffc00f08947 */ /* 0x002fea000383ffff */
[----:B------:R-:W-:Y:S05]  /*7fd0*/  BRA `(.L_x_182) ;  /* 0xfffffff000847947 */ /* 0x000fea000383ffff */
.L_x_146:
[----:B0-----:R0:W1:Y:S02]  /*7fe0*/  SYNCS.PHASECHK.TRANS64.TRYWAIT P0, [R6+URZ], R5 ;  /* 0x00000005060075a7 */ /* 0x001064000800017f */
[----:B-1----:R-:W-:Y:S05]  /*7ff0*/  @!P0 NANOSLEEP.SYNCS 0x989680 ;  /* 0x009896800000895d */ /* 0x002fea0003900000 */
[----:B------:R-:W1:Y:S02]  /*8000*/  @!P0 SYNCS.PHASECHK.TRANS64 P0, [R6+URZ], R5 ;  /* 0x00000005060085a7 */ /* 0x000e64000800007f */
[----:B-1----:R-:W-:Y:S05]  /*8010*/  @!P0 BRA `(.L_x_146) ;  /* 0xfffffffc00f08947 */ /* 0x002fea000383ffff */
[----:B------:R-:W-:Y:S05]  /*8020*/  BRA `(.L_x_183) ;  /* 0xfffffff000947947 */ /* 0x000fea000383ffff */
.L_x_147:
[----:B0-----:R0:W1:Y:S02]  /*8030*/  SYNCS.PHASECHK.TRANS64.TRYWAIT P0, [R9+URZ], R4 ;  /* 0x00000004090075a7 */ /* 0x001064000800017f */
[----:B-1----:R-:W-:Y:S05]  /*8040*/  @!P0 NANOSLEEP.SYNCS 0x989680 ;  /* 0x009896800000895d */ /* 0x002fea0003900000 */
[----:B------:R-:W1:Y:S02]  /*8050*/  @!P0 SYNCS.PHASECHK.TRANS64 P0, [R9+URZ], R4 ;  /* 0x00000004090085a7 */ /* 0x000e64000800007f */
[----:B-1----:R-:W-:Y:S05]  /*8060*/  @!P0 BRA `(.L_x_147) ;  /* 0xfffffffc00f08947 */ /* 0x002fea000383ffff */
[----:B------:R-:W-:Y:S05]  /*8070*/  BRA `(.L_x_184) ;  /* 0xfffffff000a47947 */ /* 0x000fea000383ffff */
.L_x_148:
[----:B0-----:R0:W1:Y:S02]  /*8080*/  SYNCS.PHASECHK.TRANS64.TRYWAIT P0, [R6+URZ], R5 ;  /* 0x00000005060075a7 */ /* 0x001064000800017f */
[----:B-1----:R-:W-:Y:S05]  /*8090*/  @!P0 NANOSLEEP.SYNCS 0x989680 ;  /* 0x009896800000895d */ /* 0x002fea0003900000 */
[----:B------:R-:W1:Y:S02]  /*80a0*/  @!P0 SYNCS.PHASECHK.TRANS64 P0, [R6+URZ], R5 ;  /* 0x00000005060085a7 */ /* 0x000e64000800007f */
[----:B-1----:R-:W-:Y:S05]  /*80b0*/  @!P0 BRA `(.L_x_148) ;  /* 0xfffffffc00f08947 */ /* 0x002fea000383ffff */
[----:B------:R-:W-:Y:S05]  /*80c0*/  BRA `(.L_x_185) ;  /* 0xfffffff000b47947 */ /* 0x000fea000383ffff */
.L_x_149:
[----:B0-----:R0:W1:Y:S02]  /*80d0*/  SYNCS.PHASECHK.TRANS64.TRYWAIT P0, [R9+URZ], R4 ;  /* 0x00000004090075a7 */ /* 0x001064000800017f */
[----:B-1----:R-:W-:Y:S05]  /*80e0*/  @!P0 NANOSLEEP.SYNCS 0x989680 ;  /* 0x009896800000895d */ /* 0x002fea0003900000 */
[----:B------:R-:W1:Y:S02]  /*80f0*/  @!P0 SYNCS.PHASECHK.TRANS64 P0, [R9+URZ], R4 ;  /* 0x00000004090085a7 */ /* 0x000e64000800007f */
[----:B-1----:R-:W-:Y:S05]  /*8100*/  @!P0 BRA `(.L_x_149) ;  /* 0xfffffffc00f08947 */ /* 0x002fea000383ffff */
[----:B------:R-:W-:Y:S05]  /*8110*/  BRA `(.L_x_186) ;  /* 0xfffffff000c47947 */ /* 0x000fea000383ffff */
.L_x_150:
[----:B0-----:R0:W1:Y:S02]  /*8120*/  SYNCS.PHASECHK.TRANS64.TRYWAIT P0, [R6+URZ], R5 ;  /* 0x00000005060075a7 */ /* 0x001064000800017f */
[----:B-1----:R-:W-:Y:S05]  /*8130*/  @!P0 NANOSLEEP.SYNCS 0x989680 ;  /* 0x009896800000895d */ /* 0x002fea0003900000 */
[----:B------:R-:W1:Y:S02]  /*8140*/  @!P0 SYNCS.PHASECHK.TRANS64 P0, [R6+URZ], R5 ;  /* 0x00000005060085a7 */ /* 0x000e64000800007f */
[----:B-1----:R-:W-:Y:S05]  /*8150*/  @!P0 BRA `(.L_x_150) ;  /* 0xfffffffc00f08947 */ /* 0x002fea000383ffff */
[----:B------:R-:W-:Y:S05]  /*8160*/  BRA `(.L_x_187) ;  /* 0xfffffff000d47947 */ /* 0x000fea000383ffff */
.L_x_151:
[----:B0-----:R0:W1:Y:S02]  /*8170*/  SYNCS.PHASECHK.TRANS64.TRYWAIT P0, [R9+URZ], R4 ;  /* 0x00000004090075a7 */ /* 0x001064000800017f */
[----:B-1----:R-:W-:Y:S05]  /*8180*/  @!P0 NANOSLEEP.SYNCS 0x989680 ;  /* 0x009896800000895d */ /* 0x002fea0003900000 */
[----:B------:R-:W1:Y:S02]  /*8190*/  @!P0 SYNCS.PHASECHK.TRANS64 P0, [R9+URZ], R4 ;  /* 0x00000004090085a7 */ /* 0x000e64000800007f */
[----:B-1----:R-:W-:Y:S05]  /*81a0*/  @!P0 BRA `(.L_x_151) ;  /* 0xfffffffc00f08947 */ /* 0x002fea000383ffff */
[----:B------:R-:W-:Y:S05]  /*81b0*/  BRA `(.L_x_188) ;  /* 0xfffffff000e47947 */ /* 0x000fea000383ffff */
.L_x_152:
[----:B0-----:R0:W1:Y:S02]  /*81c0*/  SYNCS.PHASECHK.TRANS64.TRYWAIT P0, [R6+URZ], R5 ;  /* 0x00000005060075a7 */ /* 0x001064000800017f */
[----:B-1----:R-:W-:Y:S05]  /*81d0*/  @!P0 NANOSLEEP.SYNCS 0x989680 ;  /* 0x009896800000895d */ /* 0x002fea0003900000 */
[----:B------:R-:W1:Y:S02]  /*81e0*/  @!P0 SYNCS.PHASECHK.TRANS64 P0, [R6+URZ], R5 ;  /* 0x00000005060085a7 */ /* 0x000e64000800007f */
[----:B-1----:R-:W-:Y:S05]  /*81f0*/  @!P0 BRA `(.L_x_152) ;  /* 0xfffffffc00f08947 */ /* 0x002fea000383ffff */
[----:B------:R-:W-:Y:S05]  /*8200*/  BRA `(.L_x_189) ;  /* 0xfffffff000f47947 */ /* 0x000fea000383ffff */
.L_x_153:
[----:B0-----:R0:W1:Y:S02]  /*8210*/  SYNCS.PHASECHK.TRANS64.TRYWAIT P0, [R9+URZ], R4 ;  /* 0x00000004090075a7 */ /* 0x001064000800017f */
[----:B-1----:R-:W-:Y:S05]  /*8220*/  @!P0 NANOSLEEP.SYNCS 0x989680 ;  /* 0x009896800000895d */ /* 0x002fea0003900000 */
[----:B------:R-:W1:Y:S02]  /*8230*/  @!P0 SYNCS.PHASECHK.TRANS64 P0, [R9+URZ], R4 ;  /* 0x00000004090085a7 */ /* 0x000e64000800007f */
[----:B-1----:R-:W-:Y:S05]  /*8240*/  @!P0 BRA `(.L_x_153) ;  /* 0xfffffffc00f08947 */ /* 0x002fea000383ffff */
[----:B------:R-:W-:Y:S05]  /*8250*/  BRA `(.L_x_190) ;  /* 0xfffffff400047947 */ /* 0x000fea000383ffff */
.L_x_154:
[----:B0-----:R0:W1:Y:S02]  /*8260*/  SYNCS.PHASECHK.TRANS64.TRYWAIT P0, [R6+URZ], R5 ;  /* 0x00000005060075a7 */ /* 0x001064000800017f */
[----:B-1----:R-:W-:Y:S05]  /*8270*/  @!P0 NANOSLEEP.SYNCS 0x989680 ;  /* 0x009896800000895d */ /* 0x002fea0003900000 */
[----:B------:R-:W1:Y:S02]  /*8280*/  @!P0 SYNCS.PHASECHK.TRANS64 P0, [R6+URZ], R5 ;  /* 0x00000005060085a7 */ /* 0x000e64000800007f */
[----:B-1----:R-:W-:Y:S05]  /*8290*/  @!P0 BRA `(.L_x_154) ;  /* 0xfffffffc00f08947 */ /* 0x002fea000383ffff */
[----:B------:R-:W-:Y:S05]  /*82a0*/  BRA `(.L_x_191) ;  /* 0xfffffff4000c7947 */ /* 0x000fea000383ffff */
.L_x_192:
[----:B------:R-:W-:-:S00]  /*82b0*/  BRA `(.L_x_192) ;  /* 0xfffffffc00fc7947 */ /* 0x000fc0000383ffff */
[----:B------:R-:W-:-:S00]  /*82c0*/  NOP ;  /* 0x0000000000007918 */ /* 0x000fc00000000000 */
        /* <DEDUP_REMOVED lines=11> */
.L_x_193:


//--------------------- .nv.shared._ZN7cutlass13device_kernelINS_4gemm6kernel13GemmUniversalIN4cute5tupleIJiiiiEEENS1_10collective13CollectiveMmaINS1_37MainloopSm90TmaGmmaWarpSpecializedFP8ILi28ENS5_IJNS4_1CILi1EEENSA_ILi8EEESB_EEENS1_32KernelTmaWarpSpecializedPingpongEEENS5_IJNSA_ILi64EEESG_SG_EEENS_12float_e4m3_tENS5_IJlSB_lEEESI_SJ_NS4_8TiledMMAINS4_8MMA_AtomIJNS4_4SM904GMMA30MMA_64x64x32_F32E4M3E4M3_SS_TNILNSN_7ScaleInE1ELSP_1EEEEEENS4_6LayoutINS5_IJSB_SB_SB_EEENS5_IJNSA_ILi0EEESU_SU_EEEEENS5_IJNS4_10UnderscoreESX_SX_EEEEENS4_23SM90_TMA_LOAD_MULTICASTENS4_14ComposedLayoutINS4_7SwizzleILi2ELi4ELi3EEENS4_18smem_ptr_flag_bitsILi8EEENSS_INS5_IJSC_SG_EEENS5_IJSG_SB_EEEEEEEvNS4_8identityENS4_13SM90_TMA_LOADES19_vS1A_EENS_8epilogue10collective6detail29Sm90TmaWarpSpecializedAdapterINS1E_15DefaultEpilogueISI_SJ_SJ_NS1D_6thread17LinearCombinationISI_Li1EffLNS1I_9ScaleType4KindE0ELNS_15FloatRoundStyleE2ESI_EENS1_15EpilogueDefaultEEEEEvvEEEEvNT_6ParamsE --------------------------
	.section	.nv.shared._ZN7cutlass13device_kernelINS_4gemm6kernel13GemmUniversalIN4cute5tupleIJiiiiEEENS1_10collective13CollectiveMmaINS1_37MainloopSm90TmaGmmaWarpSpecializedFP8ILi28ENS5_IJNS4_1CILi1EEENSA_ILi8EEESB_EEENS1_32KernelTmaWarpSpecializedPingpongEEENS5_IJNSA_ILi64EEESG_SG_EEENS_12float_e4m3_tENS5_IJlSB_lEEESI_SJ_NS4_8TiledMMAINS4_8MMA_AtomIJNS4_4SM904GMMA30MMA_64x64x32_F32E4M3E4M3_SS_TNILNSN_7ScaleInE1ELSP_1EEEEEENS4_6LayoutINS5_IJSB_SB_SB_EEENS5_IJNSA_ILi0EEESU_SU_EEEEENS5_IJNS4_10UnderscoreESX_SX_EEEEENS4_23SM90_TMA_LOAD_MULTICASTENS4_14ComposedLayoutINS4_7SwizzleILi2ELi4ELi3EEENS4_18smem_ptr_flag_bitsILi8EEENSS_INS5_IJSC_SG_EEENS5_IJSG_SB_EEEEEEEvNS4_8identityENS4_13SM90_TMA_LOADES19_vS1A_EENS_8epilogue10collective6detail29Sm90TmaWarpSpecializedAdapterINS1E_15DefaultEpilogueISI_SJ_SJ_NS1D_6thread17LinearCombinationISI_Li1EffLNS1I_9ScaleType4KindE0ELNS_15FloatRoundStyleE2ESI_EENS1_15EpilogueDefaultEEEEEvvEEEEvNT_6ParamsE,"aw",@nobits
	.sectionflags	@""
	.align	16
	.zero		1024


//--------------------- .nv.shared.reserved.0     --------------------------
	.section	.nv.shared.reserved.0,"aw",@nobits
	.weak		__nv_reservedSMEM_offset_0_alias
	.size		__nv_reservedSMEM_offset_0_alias, 0, 0
	.other		__nv_reservedSMEM_offset_0_alias,@"STO_CUDA_RESERVED_SHARED STV_DEFAULT"
__nv_reservedSMEM_offset_0_alias:
	.zero		0


//--------------------- .nv.global                --------------------------
	.section	.nv.global,"aw",@nobits
.nv.global:
	.type		_ZN40_INTERNAL_99e62e24_4_k_cu_7b37bb5c_217314cute1_E,@object
	.size		_ZN40_INTERNAL_99e62e24_4_k_cu_7b37bb5c_217314cute1_E,(_ZN40_INTERNAL_99e62e24_4_k_cu_7b37bb5c_217314cuda3std3__45__cpo6cbeginE - _ZN40_INTERNAL_99e62e24_4_k_cu_7b37bb5c_217314cute1_E)
_ZN40_INTERNAL_99e62e24_4_k_cu_7b37bb5c_217314cute1_E:
	.zero		1
	.type		_ZN40_INTERNAL_99e62e24_4_k_cu_7b37bb5c_217314cuda3std3__45__cpo6cbeginE,@object
	.size		_ZN40_INTERNAL_99e62e24_4_k_cu_7b37bb5c_217314cuda3std3__45__cpo6cbeginE,(_ZN40_INTERNAL_99e62e24_4_k_cu_7b37bb5c_217314cuda3std3__48in_placeE - _ZN40_INTERNAL_99e62e24_4_k_cu_7b37bb5c_217314cuda3std3__45__cpo6cbeginE)
_ZN40_INTERNAL_99e62e24_4_k_cu_7b37bb5c_217314cuda3std3__45__cpo6cbeginE:
	.zero		1
	.type		_ZN40_INTERNAL_99e62e24_4_k_cu_7b37bb5c_217314cuda3std3__48in_placeE,@object
	.size		_ZN40_INTERNAL_99e62e24_4_k_cu_7b37bb5c_217314cuda3std3__48in_placeE,(_ZN40_INTERNAL_99e62e24_4_k_cu_7b37bb5c_217314cuda3std6ranges3__45__cpo9iter_moveE - _ZN40_INTERNAL_99e62e24_4_k_cu_7b37bb5c_217314cuda3std3__48in_placeE)
_ZN40_INTERNAL_99e62e24_4_k_cu_7b37bb5c_217314cuda3std3__48in_placeE:
	.zero		1
	.type		_ZN40_INTERNAL_99e62e24_4_k_cu_7b37bb5c_217314cuda3std6ranges3__45__cpo9iter_moveE,@object
	.size		_ZN40_INTERNAL_99e62e24_4_k_cu_7b37bb5c_217314cuda3std6ranges3__45__cpo9iter_moveE,(_ZN40_INTERNAL_99e62e24_4_k_cu_7b37bb5c_217314cuda3std3__45__cpo5beginE - _ZN40_INTERNAL_99e62e24_4_k_cu_7b37bb5c_217314cuda3std6ranges3__45__cpo9iter_moveE)
_ZN40_INTERNAL_99e62e24_4_k_cu_7b37bb5c_217314cuda3std6ranges3__45__cpo9iter_moveE:
	.zero		1
	.type		_ZN40_INTERNAL_99e62e24_4_k_cu_7b37bb5c_217314cuda3std3__45__cpo5beginE,@object
	.size		_ZN40_INTERNAL_99e62e24_4_k_cu_7b37bb5c_217314cuda3std3__45__cpo5beginE,(_ZN40_INTERNAL_99e62e24_4_k_cu_7b37bb5c_217314cuda3std3__442_GLOBAL__N__99e62e24_4_k_cu_7b37bb5c_217316ignoreE - _ZN40_INTERNAL_99e62e24_4_k_cu_7b37bb5c_217314cuda3std3__45__cpo5beginE)
_ZN40_INTERNAL_99e62e24_4_k_cu_7b37bb5c_217314cuda3std3__45__cpo5beginE:
	.zero		1
	.type		_ZN40_INTERNAL_99e62e24_4_k_cu_7b37bb5c_217314cuda3std3__442_GLOBAL__N__99e62e24_4_k_cu_7b37bb5c_217316ignoreE,@object
	.size		_ZN40_INTERNAL_99e62e24_4_k_cu_7b37bb5c_217314cuda3std3__442_GLOBAL__N__99e62e24_4_k_cu_7b37bb5c_217316ignoreE,(_ZN40_INTERNAL_99e62e24_4_k_cu_7b37bb5c_217314cute7productE - _ZN40_INTERNAL_99e62e24_4_k_cu_7b37bb5c_217314cuda3std3__442_GLOBAL__N__99e62e24_4_k_cu_7b37bb5c_217316ignoreE)
_ZN40_INTERNAL_99e62e24_4_k_cu_7b37bb5c_217314cuda3std3__442_GLOBAL__N__99e62e24_4_k_cu_7b37bb5c_217316ignoreE:
	.zero		1
	.type		_ZN40_INTERNAL_99e62e24_4_k_cu_7b37bb5c_217314cute7productE,@object
	.size		_ZN40_INTERNAL_99e62e24_4_k_cu_7b37bb5c_217314cute7productE,(_ZN40_INTERNAL_99e62e24_4_k_cu_7b37bb5c_217314cuda3std3__45__cpo3endE - _ZN40_INTERNAL_99e62e24_4_k_cu_7b37bb5c_217314cute7productE)
_ZN40_INTERNAL_99e62e24_4_k_cu_7b37bb5c_217314cute7productE:
	.zero		1
	.type		_ZN40_INTERNAL_99e62e24_4_k_cu_7b37bb5c_217314cuda3std3__45__cpo3endE,@object
	.size		_ZN40_INTERNAL_99e62e24_4_k_cu_7b37bb5c_217314cuda3std3__45__cpo3endE,(_ZN40_INTERNAL_99e62e24_4_k_cu_7b37bb5c_217314cuda3std3__419piecewise_constructE - _ZN40_INTERNAL_99e62e24_4_k_cu_7b37bb5c_217314cuda3std3__45__cpo3endE)
_ZN40_INTERNAL_99e62e24_4_k_cu_7b37bb5c_217314cuda3std3__45__cpo3endE:
	.zero		1
	.type		_ZN40_INTERNAL_99e62e24_4_k_cu_7b37bb5c_217314cuda3std3__419piecewise_constructE,@object
	.size		_ZN40_INTERNAL_99e62e24_4_k_cu_7b37bb5c_217314cuda3std3__419piecewise_constructE,(_ZN40_INTERNAL_99e62e24_4_k_cu_7b37bb5c_217314cuda3std3__45__cpo4cendE - _ZN40_INTERNAL_99e62e24_4_k_cu_7b37bb5c_217314cuda3std3__419piecewise_constructE)
_ZN40_INTERNAL_99e62e24_4_k_cu_7b37bb5c_217314cuda3std3__419piecewise_constructE:
	.zero		1
	.type		_ZN40_INTERNAL_99e62e24_4_k_cu_7b37bb5c_217314cuda3std3__45__cpo4cendE,@object
	.size		_ZN40_INTERNAL_99e62e24_4_k_cu_7b37bb5c_217314cuda3std3__45__cpo4cendE,(_ZN40_INTERNAL_99e62e24_4_k_cu_7b37bb5c_217314cuda3std6ranges3__45__cpo4swapE - _ZN40_INTERNAL_99e62e24_4_k_cu_7b37bb5c_217314cuda3std3__45__cpo4cendE)
_ZN40_INTERNAL_99e62e24_4_k_cu_7b37bb5c_217314cuda3std3__45__cpo4cendE:
	.zero		1
	.type		_ZN40_INTERNAL_99e62e24_4_k_cu_7b37bb5c_217314cuda3std6ranges3__45__cpo4swapE,@object
	.size		_ZN40_INTERNAL_99e62e24_4_k_cu_7b37bb5c_217314cuda3std6ranges3__45__cpo4swapE,(.L_7 - _ZN40_INTERNAL_99e62e24_4_k_cu_7b37bb5c_217314cuda3std6ranges3__45__cpo4swapE)
_ZN40_INTERNAL_99e62e24_4_k_cu_7b37bb5c_217314cuda3std6ranges3__45__cpo4swapE:
	.zero		1
.L_7:


//--------------------- .nv.constant0._ZN7cutlass13device_kernelINS_4gemm6kernel13GemmUniversalIN4cute5tupleIJiiiiEEENS1_10collective13CollectiveMmaINS1_37MainloopSm90TmaGmmaWarpSpecializedFP8ILi28ENS5_IJNS4_1CILi1EEENSA_ILi8EEESB_EEENS1_32KernelTmaWarpSpecializedPingpongEEENS5_IJNSA_ILi64EEESG_SG_EEENS_12float_e4m3_tENS5_IJlSB_lEEESI_SJ_NS4_8TiledMMAINS4_8MMA_AtomIJNS4_4SM904GMMA30MMA_64x64x32_F32E4M3E4M3_SS_TNILNSN_7ScaleInE1ELSP_1EEEEEENS4_6LayoutINS5_IJSB_SB_SB_EEENS5_IJNSA_ILi0EEESU_SU_EEEEENS5_IJNS4_10UnderscoreESX_SX_EEEEENS4_23SM90_TMA_LOAD_MULTICASTENS4_14ComposedLayoutINS4_7SwizzleILi2ELi4ELi3EEENS4_18smem_ptr_flag_bitsILi8EEENSS_INS5_IJSC_SG_EEENS5_IJSG_SB_EEEEEEEvNS4_8identityENS4_13SM90_TMA_LOADES19_vS1A_EENS_8epilogue10collective6detail29Sm90TmaWarpSpecializedAdapterINS1E_15DefaultEpilogueISI_SJ_SJ_NS1D_6thread17LinearCombinationISI_Li1EffLNS1I_9ScaleType4KindE0ELNS_15FloatRoundStyleE2ESI_EENS1_15EpilogueDefaultEEEEEvvEEEEvNT_6ParamsE --------------------------
	.section	.nv.constant0._ZN7cutlass13device_kernelINS_4gemm6kernel13GemmUniversalIN4cute5tupleIJiiiiEEENS1_10collective13CollectiveMmaINS1_37MainloopSm90TmaGmmaWarpSpecializedFP8ILi28ENS5_IJNS4_1CILi1EEENSA_ILi8EEESB_EEENS1_32KernelTmaWarpSpecializedPingpongEEENS5_IJNSA_ILi64EEESG_SG_EEENS_12float_e4m3_tENS5_IJlSB_lEEESI_SJ_NS4_8TiledMMAINS4_8MMA_AtomIJNS4_4SM904GMMA30MMA_64x64x32_F32E4M3E4M3_SS_TNILNSN_7ScaleInE1ELSP_1EEEEEENS4_6LayoutINS5_IJSB_SB_SB_EEENS5_IJNSA_ILi0EEESU_SU_EEEEENS5_IJNS4_10UnderscoreESX_SX_EEEEENS4_23SM90_TMA_LOAD_MULTICASTENS4_14ComposedLayoutINS4_7SwizzleILi2ELi4ELi3EEENS4_18smem_ptr_flag_bitsILi8EEENSS_INS5_IJSC_SG_EEENS5_IJSG_SB_EEEEEEEvNS4_8identityENS4_13SM90_TMA_LOADES19_vS1A_EENS_8epilogue10collective6detail29Sm90TmaWarpSpecializedAdapterINS1E_15DefaultEpilogueISI_SJ_SJ_NS1D_6thread17LinearCombinationISI_Li1EffLNS1I_9ScaleType4KindE0ELNS_15FloatRoundStyleE2ESI_EENS1_15EpilogueDefaultEEEEEvvEEEEvNT_6ParamsE,"a",@progbits
	.sectionflags	@""
	.align	4
.nv.constant0._ZN7cutlass13device_kernelINS_4gemm6kernel13GemmUniversalIN4cute5tupleIJiiiiEEENS1_10collective13CollectiveMmaINS1_37MainloopSm90TmaGmmaWarpSpecializedFP8ILi28ENS5_IJNS4_1CILi1EEENSA_ILi8EEESB_EEENS1_32KernelTmaWarpSpecializedPingpongEEENS5_IJNSA_ILi64EEESG_SG_EEENS_12float_e4m3_tENS5_IJlSB_lEEESI_SJ_NS4_8TiledMMAINS4_8MMA_AtomIJNS4_4SM904GMMA30MMA_64x64x32_F32E4M3E4M3_SS_TNILNSN_7ScaleInE1ELSP_1EEEEEENS4_6LayoutINS5_IJSB_SB_SB_EEENS5_IJNSA_ILi0EEESU_SU_EEEEENS5_IJNS4_10UnderscoreESX_SX_EEEEENS4_23SM90_TMA_LOAD_MULTICASTENS4_14ComposedLayoutINS4_7SwizzleILi2ELi4ELi3EEENS4_18smem_ptr_flag_bitsILi8EEENSS_INS5_IJSC_SG_EEENS5_IJSG_SB_EEEEEEEvNS4_8identityENS4_13SM90_TMA_LOADES19_vS1A_EENS_8epilogue10collective6detail29Sm90TmaWarpSpecializedAdapterINS1E_15DefaultEpilogueISI_SJ_SJ_NS1D_6thread17LinearCombinationISI_Li1EffLNS1I_9ScaleType4KindE0ELNS_15FloatRoundStyleE2ESI_EENS1_15EpilogueDefaultEEEEEvvEEEEvNT_6ParamsE:
	.zero		1664


//--------------------- SYMBOLS --------------------------

	.type		.nv.reservedSmem.offset0,@object
	.size		.nv.reservedSmem.offset0,0x4
